//
// Generated by NVIDIA NVVM Compiler
//
// Compiler Build ID: CL-36424714
// Cuda compilation tools, release 13.0, V13.0.88
// Based on NVVM 20.0.0
//

.version 9.0
.target sm_100
.address_size 64

	// .globl	_Z8update_hPfS_S_PKfS1_S1_iiiff
.global .align 4 .b8 __cudart_i2opi_f[24] = {65, 144, 67, 60, 153, 149, 98, 219, 192, 221, 52, 245, 209, 87, 39, 252, 41, 21, 68, 78, 110, 131, 249, 162};

.visible .entry _Z8update_hPfS_S_PKfS1_S1_iiiff(
	.param .u64 .ptr .align 1 _Z8update_hPfS_S_PKfS1_S1_iiiff_param_0,
	.param .u64 .ptr .align 1 _Z8update_hPfS_S_PKfS1_S1_iiiff_param_1,
	.param .u64 .ptr .align 1 _Z8update_hPfS_S_PKfS1_S1_iiiff_param_2,
	.param .u64 .ptr .align 1 _Z8update_hPfS_S_PKfS1_S1_iiiff_param_3,
	.param .u64 .ptr .align 1 _Z8update_hPfS_S_PKfS1_S1_iiiff_param_4,
	.param .u64 .ptr .align 1 _Z8update_hPfS_S_PKfS1_S1_iiiff_param_5,
	.param .u32 _Z8update_hPfS_S_PKfS1_S1_iiiff_param_6,
	.param .u32 _Z8update_hPfS_S_PKfS1_S1_iiiff_param_7,
	.param .u32 _Z8update_hPfS_S_PKfS1_S1_iiiff_param_8,
	.param .f32 _Z8update_hPfS_S_PKfS1_S1_iiiff_param_9,
	.param .f32 _Z8update_hPfS_S_PKfS1_S1_iiiff_param_10
)
{
	.reg .pred 	%p<6>;
	.reg .b32 	%r<29>;
	.reg .b32 	%f<34>;
	.reg .b64 	%rd<30>;

	ld.param.u64 	%rd2, [_Z8update_hPfS_S_PKfS1_S1_iiiff_param_1];
	ld.param.u64 	%rd4, [_Z8update_hPfS_S_PKfS1_S1_iiiff_param_3];
	ld.param.u64 	%rd5, [_Z8update_hPfS_S_PKfS1_S1_iiiff_param_4];
	ld.param.u32 	%r4, [_Z8update_hPfS_S_PKfS1_S1_iiiff_param_6];
	ld.param.u32 	%r6, [_Z8update_hPfS_S_PKfS1_S1_iiiff_param_7];
	ld.param.u32 	%r7, [_Z8update_hPfS_S_PKfS1_S1_iiiff_param_8];
	ld.param.f32 	%f1, [_Z8update_hPfS_S_PKfS1_S1_iiiff_param_9];
	ld.param.f32 	%f2, [_Z8update_hPfS_S_PKfS1_S1_iiiff_param_10];
	mov.u32 	%r9, %ctaid.x;
	mov.u32 	%r10, %ntid.x;
	mov.u32 	%r11, %tid.x;
	mad.lo.s32 	%r1, %r9, %r10, %r11;
	mov.u32 	%r12, %ctaid.y;
	mov.u32 	%r13, %ntid.y;
	mov.u32 	%r14, %tid.y;
	mad.lo.s32 	%r15, %r12, %r13, %r14;
	mov.u32 	%r16, %ctaid.z;
	mov.u32 	%r17, %ntid.z;
	mov.u32 	%r18, %tid.z;
	mad.lo.s32 	%r19, %r16, %r17, %r18;
	add.s32 	%r20, %r4, -1;
	setp.ge.s32 	%p1, %r1, %r20;
	add.s32 	%r21, %r6, -1;
	setp.ge.s32 	%p2, %r15, %r21;
	or.pred  	%p3, %p1, %p2;
	add.s32 	%r22, %r7, -1;
	setp.ge.s32 	%p4, %r19, %r22;
	or.pred  	%p5, %p3, %p4;
	@%p5 bra 	$L__BB0_2;
	ld.param.u64 	%rd29, [_Z8update_hPfS_S_PKfS1_S1_iiiff_param_5];
	ld.param.u64 	%rd28, [_Z8update_hPfS_S_PKfS1_S1_iiiff_param_2];
	ld.param.u64 	%rd27, [_Z8update_hPfS_S_PKfS1_S1_iiiff_param_0];
	cvta.to.global.u64 	%rd7, %rd29;
	cvta.to.global.u64 	%rd8, %rd5;
	cvta.to.global.u64 	%rd9, %rd27;
	cvta.to.global.u64 	%rd10, %rd4;
	cvta.to.global.u64 	%rd11, %rd2;
	cvta.to.global.u64 	%rd12, %rd28;
	mul.lo.s32 	%r23, %r4, %r19;
	mad.lo.s32 	%r24, %r4, %r15, %r1;
	mad.lo.s32 	%r25, %r23, %r6, %r24;
	div.rn.f32 	%f3, %f1, %f2;
	add.s32 	%r26, %r25, %r4;
	mul.wide.s32 	%rd13, %r26, 4;
	add.s64 	%rd14, %rd7, %rd13;
	ld.global.f32 	%f4, [%rd14];
	mul.wide.s32 	%rd15, %r25, 4;
	add.s64 	%rd16, %rd7, %rd15;
	ld.global.f32 	%f5, [%rd16];
	sub.f32 	%f6, %f4, %f5;
	add.s32 	%r27, %r23, %r4;
	mad.lo.s32 	%r28, %r27, %r6, %r24;
	mul.wide.s32 	%rd17, %r28, 4;
	add.s64 	%rd18, %rd8, %rd17;
	ld.global.f32 	%f7, [%rd18];
	sub.f32 	%f8, %f6, %f7;
	add.s64 	%rd19, %rd8, %rd15;
	ld.global.f32 	%f9, [%rd19];
	add.f32 	%f10, %f8, %f9;
	mul.f32 	%f11, %f3, %f10;
	add.s64 	%rd20, %rd9, %rd15;
	ld.global.f32 	%f12, [%rd20];
	sub.f32 	%f13, %f12, %f11;
	st.global.f32 	[%rd20], %f13;
	add.s64 	%rd21, %rd10, %rd17;
	ld.global.f32 	%f14, [%rd21];
	add.s64 	%rd22, %rd10, %rd15;
	ld.global.f32 	%f15, [%rd22];
	sub.f32 	%f16, %f14, %f15;
	ld.global.f32 	%f17, [%rd16+4];
	sub.f32 	%f18, %f16, %f17;
	ld.global.f32 	%f19, [%rd16];
	add.f32 	%f20, %f18, %f19;
	mul.f32 	%f21, %f3, %f20;
	add.s64 	%rd23, %rd11, %rd15;
	ld.global.f32 	%f22, [%rd23];
	sub.f32 	%f23, %f22, %f21;
	st.global.f32 	[%rd23], %f23;
	ld.global.f32 	%f24, [%rd19+4];
	ld.global.f32 	%f25, [%rd19];
	sub.f32 	%f26, %f24, %f25;
	mul.wide.s32 	%rd24, %r4, 4;
	add.s64 	%rd25, %rd22, %rd24;
	ld.global.f32 	%f27, [%rd25];
	sub.f32 	%f28, %f26, %f27;
	ld.global.f32 	%f29, [%rd22];
	add.f32 	%f30, %f28, %f29;
	mul.f32 	%f31, %f3, %f30;
	add.s64 	%rd26, %rd12, %rd15;
	ld.global.f32 	%f32, [%rd26];
	sub.f32 	%f33, %f32, %f31;
	st.global.f32 	[%rd26], %f33;
$L__BB0_2:
	ret;

}
	// .globl	_Z8update_ePfS_S_PKfS1_S1_iiiff
.visible .entry _Z8update_ePfS_S_PKfS1_S1_iiiff(
	.param .u64 .ptr .align 1 _Z8update_ePfS_S_PKfS1_S1_iiiff_param_0,
	.param .u64 .ptr .align 1 _Z8update_ePfS_S_PKfS1_S1_iiiff_param_1,
	.param .u64 .ptr .align 1 _Z8update_ePfS_S_PKfS1_S1_iiiff_param_2,
	.param .u64 .ptr .align 1 _Z8update_ePfS_S_PKfS1_S1_iiiff_param_3,
	.param .u64 .ptr .align 1 _Z8update_ePfS_S_PKfS1_S1_iiiff_param_4,
	.param .u64 .ptr .align 1 _Z8update_ePfS_S_PKfS1_S1_iiiff_param_5,
	.param .u32 _Z8update_ePfS_S_PKfS1_S1_iiiff_param_6,
	.param .u32 _Z8update_ePfS_S_PKfS1_S1_iiiff_param_7,
	.param .u32 _Z8update_ePfS_S_PKfS1_S1_iiiff_param_8,
	.param .f32 _Z8update_ePfS_S_PKfS1_S1_iiiff_param_9,
	.param .f32 _Z8update_ePfS_S_PKfS1_S1_iiiff_param_10
)
{
	.reg .pred 	%p<12>;
	.reg .b32 	%r<30>;
	.reg .b32 	%f<31>;
	.reg .b64 	%rd<31>;

	ld.param.u64 	%rd4, [_Z8update_ePfS_S_PKfS1_S1_iiiff_param_3];
	ld.param.u32 	%r4, [_Z8update_ePfS_S_PKfS1_S1_iiiff_param_6];
	ld.param.u32 	%r6, [_Z8update_ePfS_S_PKfS1_S1_iiiff_param_7];
	ld.param.u32 	%r7, [_Z8update_ePfS_S_PKfS1_S1_iiiff_param_8];
	ld.param.f32 	%f1, [_Z8update_ePfS_S_PKfS1_S1_iiiff_param_9];
	ld.param.f32 	%f2, [_Z8update_ePfS_S_PKfS1_S1_iiiff_param_10];
	mov.u32 	%r9, %ctaid.x;
	mov.u32 	%r10, %ntid.x;
	mov.u32 	%r11, %tid.x;
	mad.lo.s32 	%r1, %r9, %r10, %r11;
	mov.u32 	%r12, %ctaid.y;
	mov.u32 	%r13, %ntid.y;
	mov.u32 	%r14, %tid.y;
	mad.lo.s32 	%r15, %r12, %r13, %r14;
	mov.u32 	%r16, %ctaid.z;
	mov.u32 	%r17, %ntid.z;
	mov.u32 	%r18, %tid.z;
	mad.lo.s32 	%r19, %r16, %r17, %r18;
	setp.eq.s32 	%p1, %r1, 0;
	setp.eq.s32 	%p2, %r15, 0;
	or.pred  	%p3, %p1, %p2;
	setp.eq.s32 	%p4, %r19, 0;
	or.pred  	%p5, %p3, %p4;
	setp.ge.s32 	%p6, %r1, %r4;
	or.pred  	%p7, %p5, %p6;
	setp.ge.s32 	%p8, %r15, %r6;
	or.pred  	%p9, %p7, %p8;
	setp.ge.s32 	%p10, %r19, %r7;
	or.pred  	%p11, %p9, %p10;
	@%p11 bra 	$L__BB1_2;
	ld.param.u64 	%rd30, [_Z8update_ePfS_S_PKfS1_S1_iiiff_param_5];
	ld.param.u64 	%rd29, [_Z8update_ePfS_S_PKfS1_S1_iiiff_param_4];
	ld.param.u64 	%rd28, [_Z8update_ePfS_S_PKfS1_S1_iiiff_param_2];
	ld.param.u64 	%rd27, [_Z8update_ePfS_S_PKfS1_S1_iiiff_param_1];
	ld.param.u64 	%rd26, [_Z8update_ePfS_S_PKfS1_S1_iiiff_param_0];
	cvta.to.global.u64 	%rd7, %rd30;
	cvta.to.global.u64 	%rd8, %rd29;
	cvta.to.global.u64 	%rd9, %rd26;
	cvta.to.global.u64 	%rd10, %rd4;
	cvta.to.global.u64 	%rd11, %rd27;
	cvta.to.global.u64 	%rd12, %rd28;
	mul.lo.s32 	%r20, %r4, %r19;
	mul.lo.s32 	%r21, %r20, %r6;
	mul.lo.s32 	%r22, %r4, %r15;
	add.s32 	%r23, %r22, %r1;
	add.s32 	%r24, %r23, %r21;
	div.rn.f32 	%f3, %f1, %f2;
	mul.wide.s32 	%rd13, %r24, 4;
	add.s64 	%rd14, %rd7, %rd13;
	ld.global.f32 	%f4, [%rd14];
	sub.s32 	%r25, %r22, %r4;
	add.s32 	%r26, %r25, %r1;
	add.s32 	%r27, %r26, %r21;
	mul.wide.s32 	%rd15, %r27, 4;
	add.s64 	%rd16, %rd7, %rd15;
	ld.global.f32 	%f5, [%rd16];
	sub.f32 	%f6, %f4, %f5;
	add.s64 	%rd17, %rd8, %rd13;
	ld.global.f32 	%f7, [%rd17];
	sub.f32 	%f8, %f6, %f7;
	sub.s32 	%r28, %r20, %r4;
	mad.lo.s32 	%r29, %r28, %r6, %r23;
	mul.wide.s32 	%rd18, %r29, 4;
	add.s64 	%rd19, %rd8, %rd18;
	ld.global.f32 	%f9, [%rd19];
	add.f32 	%f10, %f8, %f9;
	add.s64 	%rd20, %rd9, %rd13;
	ld.global.f32 	%f11, [%rd20];
	fma.rn.f32 	%f12, %f3, %f10, %f11;
	st.global.f32 	[%rd20], %f12;
	add.s64 	%rd21, %rd10, %rd13;
	ld.global.f32 	%f13, [%rd21];
	add.s64 	%rd22, %rd10, %rd18;
	ld.global.f32 	%f14, [%rd22];
	sub.f32 	%f15, %f13, %f14;
	ld.global.f32 	%f16, [%rd14];
	sub.f32 	%f17, %f15, %f16;
	ld.global.f32 	%f18, [%rd14+-4];
	add.f32 	%f19, %f17, %f18;
	add.s64 	%rd23, %rd11, %rd13;
	ld.global.f32 	%f20, [%rd23];
	fma.rn.f32 	%f21, %f3, %f19, %f20;
	st.global.f32 	[%rd23], %f21;
	ld.global.f32 	%f22, [%rd17];
	ld.global.f32 	%f23, [%rd17+-4];
	sub.f32 	%f24, %f22, %f23;
	ld.global.f32 	%f25, [%rd21];
	sub.f32 	%f26, %f24, %f25;
	add.s64 	%rd24, %rd10, %rd15;
	ld.global.f32 	%f27, [%rd24];
	add.f32 	%f28, %f26, %f27;
	add.s64 	%rd25, %rd12, %rd13;
	ld.global.f32 	%f29, [%rd25];
	fma.rn.f32 	%f30, %f3, %f28, %f29;
	st.global.f32 	[%rd25], %f30;
$L__BB1_2:
	ret;

}
	// .globl	_Z13inject_sourcePfiiif
.visible .entry _Z13inject_sourcePfiiif(
	.param .u64 .ptr .align 1 _Z13inject_sourcePfiiif_param_0,
	.param .u32 _Z13inject_sourcePfiiif_param_1,
	.param .u32 _Z13inject_sourcePfiiif_param_2,
	.param .u32 _Z13inject_sourcePfiiif_param_3,
	.param .f32 _Z13inject_sourcePfiiif_param_4
)
{
	.local .align 4 .b8 	__local_depot2[28];
	.reg .b64 	%SP;
	.reg .b64 	%SPL;
	.reg .pred 	%p<9>;
	.reg .b32 	%r<54>;
	.reg .b32 	%f<31>;
	.reg .b64 	%rd<25>;
	.reg .b64 	%fd<3>;

	mov.u64 	%SPL, __local_depot2;
	ld.param.u64 	%rd9, [_Z13inject_sourcePfiiif_param_0];
	ld.param.u32 	%r16, [_Z13inject_sourcePfiiif_param_1];
	ld.param.u32 	%r17, [_Z13inject_sourcePfiiif_param_2];
	ld.param.u32 	%r18, [_Z13inject_sourcePfiiif_param_3];
	ld.param.f32 	%f7, [_Z13inject_sourcePfiiif_param_4];
	add.u64 	%rd1, %SPL, 0;
	shr.u32 	%r19, %r16, 31;
	add.s32 	%r20, %r16, %r19;
	shr.s32 	%r21, %r20, 1;
	shr.u32 	%r22, %r17, 31;
	add.s32 	%r23, %r17, %r22;
	shr.s32 	%r24, %r23, 1;
	shr.u32 	%r25, %r18, 31;
	add.s32 	%r26, %r18, %r25;
	shr.s32 	%r27, %r26, 1;
	mad.lo.s32 	%r28, %r27, %r17, %r24;
	mad.lo.s32 	%r1, %r28, %r16, %r21;
	mul.f32 	%f1, %f7, 0f3DCCCCCD;
	mul.f32 	%f8, %f1, 0f3F22F983;
	cvt.rni.s32.f32 	%r53, %f8;
	cvt.rn.f32.s32 	%f9, %r53;
	fma.rn.f32 	%f10, %f9, 0fBFC90FDA, %f1;
	fma.rn.f32 	%f11, %f9, 0fB3A22168, %f10;
	fma.rn.f32 	%f30, %f9, 0fA7C234C5, %f11;
	abs.f32 	%f3, %f1;
	setp.ltu.f32 	%p1, %f3, 0f47CE4780;
	@%p1 bra 	$L__BB2_8;
	setp.neu.f32 	%p2, %f3, 0f7F800000;
	@%p2 bra 	$L__BB2_3;
	mov.f32 	%f14, 0f00000000;
	mul.rn.f32 	%f30, %f1, %f14;
	mov.b32 	%r53, 0;
	bra.uni 	$L__BB2_8;
$L__BB2_3:
	mov.b32 	%r3, %f1;
	shl.b32 	%r30, %r3, 8;
	or.b32  	%r4, %r30, -2147483648;
	mov.b64 	%rd24, 0;
	mov.b32 	%r50, 0;
	mov.u64 	%rd22, __cudart_i2opi_f;
	mov.u64 	%rd23, %rd1;
$L__BB2_4:
	.pragma "nounroll";
	ld.global.nc.u32 	%r31, [%rd22];
	mad.wide.u32 	%rd13, %r31, %r4, %rd24;
	shr.u64 	%rd24, %rd13, 32;
	st.local.u32 	[%rd23], %rd13;
	add.s32 	%r50, %r50, 1;
	add.s64 	%rd23, %rd23, 4;
	add.s64 	%rd22, %rd22, 4;
	setp.ne.s32 	%p3, %r50, 6;
	@%p3 bra 	$L__BB2_4;
	shr.u32 	%r32, %r3, 23;
	st.local.u32 	[%rd1+24], %rd24;
	and.b32  	%r7, %r32, 31;
	and.b32  	%r33, %r32, 224;
	add.s32 	%r34, %r33, -128;
	shr.u32 	%r35, %r34, 5;
	mul.wide.u32 	%rd14, %r35, 4;
	sub.s64 	%rd8, %rd1, %rd14;
	ld.local.u32 	%r51, [%rd8+24];
	ld.local.u32 	%r52, [%rd8+20];
	setp.eq.s32 	%p4, %r7, 0;
	@%p4 bra 	$L__BB2_7;
	shf.l.wrap.b32 	%r51, %r52, %r51, %r7;
	ld.local.u32 	%r36, [%rd8+16];
	shf.l.wrap.b32 	%r52, %r36, %r52, %r7;
$L__BB2_7:
	shr.u32 	%r37, %r51, 30;
	shf.l.wrap.b32 	%r38, %r52, %r51, 2;
	shl.b32 	%r39, %r52, 2;
	shr.u32 	%r40, %r38, 31;
	add.s32 	%r41, %r40, %r37;
	neg.s32 	%r42, %r41;
	setp.lt.s32 	%p5, %r3, 0;
	selp.b32 	%r53, %r42, %r41, %p5;
	xor.b32  	%r43, %r38, %r3;
	shr.s32 	%r44, %r38, 31;
	xor.b32  	%r45, %r44, %r38;
	xor.b32  	%r46, %r44, %r39;
	cvt.u64.u32 	%rd15, %r45;
	shl.b64 	%rd16, %rd15, 32;
	cvt.u64.u32 	%rd17, %r46;
	or.b64  	%rd18, %rd16, %rd17;
	cvt.rn.f64.s64 	%fd1, %rd18;
	mul.f64 	%fd2, %fd1, 0d3BF921FB54442D19;
	cvt.rn.f32.f64 	%f12, %fd2;
	neg.f32 	%f13, %f12;
	setp.lt.s32 	%p6, %r43, 0;
	selp.f32 	%f30, %f13, %f12, %p6;
$L__BB2_8:
	cvta.to.global.u64 	%rd19, %rd9;
	mul.rn.f32 	%f15, %f30, %f30;
	and.b32  	%r48, %r53, 1;
	setp.eq.b32 	%p7, %r48, 1;
	selp.f32 	%f16, 0f3F800000, %f30, %p7;
	fma.rn.f32 	%f17, %f15, %f16, 0f00000000;
	fma.rn.f32 	%f18, %f15, 0f37CBAC00, 0fBAB607ED;
	selp.f32 	%f19, %f18, 0fB94D4153, %p7;
	selp.f32 	%f20, 0f3D2AAABB, 0f3C0885E4, %p7;
	fma.rn.f32 	%f21, %f19, %f15, %f20;
	selp.f32 	%f22, 0fBEFFFFFF, 0fBE2AAAA8, %p7;
	fma.rn.f32 	%f23, %f21, %f15, %f22;
	fma.rn.f32 	%f24, %f23, %f17, %f16;
	and.b32  	%r49, %r53, 2;
	setp.eq.s32 	%p8, %r49, 0;
	mov.f32 	%f25, 0f00000000;
	sub.f32 	%f26, %f25, %f24;
	selp.f32 	%f27, %f24, %f26, %p8;
	mul.wide.s32 	%rd20, %r1, 4;
	add.s64 	%rd21, %rd19, %rd20;
	ld.global.f32 	%f28, [%rd21];
	add.f32 	%f29, %f28, %f27;
	st.global.f32 	[%rd21], %f29;
	ret;

}


// ===== COMPILED SASS (sm_100) =====

	.target	sm_100

	.elftype	@"ET_EXEC"


//--------------------- .note.nv.tkinfo           --------------------------
	.section	.note.nv.tkinfo,"",@"SHT_NOTE"
	.sectionflags	@"SHF_NOTE_NV_TKINFO"
	.tkinfo
        /*0018*/ 	.word	0x00000002
        /*0030*/ 	.string	""
        /*0030*/ 	.string	"ptxas"
        /*0030*/ 	.string	"Cuda compilation tools, release 13.0, V13.0.88"
        /*0030*/ 	.string	"Build cuda_13.0.r13.0/compiler.36424714_0"
        /*0030*/ 	.string	"-arch sm_100 -m 64 "



//--------------------- .note.nv.cuinfo           --------------------------
	.section	.note.nv.cuinfo,"",@"SHT_NOTE"
	.sectionflags	@"SHF_NOTE_NV_CUINFO"
        /*0018*/ 	.short	0x0002
        /*001a*/ 	.short	0x0064
        /*001c*/ 	.short	0x0082
	.zero		2


//--------------------- .nv.info                  --------------------------
	.section	.nv.info,"",@"SHT_CUDA_INFO"
	.align	4


	//----- nvinfo : EIATTR_REGCOUNT
	.align		4
        /*0000*/ 	.byte	0x04, 0x2f
        /*0002*/ 	.short	(.L_2 - .L_1)
	.align		4
.L_1:
        /*0004*/ 	.word	index@(_Z8update_hPfS_S_PKfS1_S1_iiiff)
        /*0008*/ 	.word	0x0000001a


	//----- nvinfo : EIATTR_FRAME_SIZE
	.align		4
.L_2:
        /*000c*/ 	.byte	0x04, 0x11
        /*000e*/ 	.short	(.L_4 - .L_3)
	.align		4
.L_3:
        /*0010*/ 	.word	index@($__internal_1_$__cuda_sm3x_div_rn_noftz_f32_slowpath)
        /*0014*/ 	.word	0x00000000


	//----- nvinfo : EIATTR_FRAME_SIZE
	.align		4
.L_4:
        /*0018*/ 	.byte	0x04, 0x11
        /*001a*/ 	.short	(.L_6 - .L_5)
	.align		4
.L_5:
        /*001c*/ 	.word	index@(_Z8update_hPfS_S_PKfS1_S1_iiiff)
        /*0020*/ 	.word	0x00000000


	//----- nvinfo : EIATTR_REGCOUNT
	.align		4
.L_6:
        /*0024*/ 	.byte	0x04, 0x2f
        /*0026*/ 	.short	(.L_8 - .L_7)
	.align		4
.L_7:
        /*0028*/ 	.word	index@(_Z8update_ePfS_S_PKfS1_S1_iiiff)
        /*002c*/ 	.word	0x0000001c


	//----- nvinfo : EIATTR_FRAME_SIZE
	.align		4
.L_8:
        /*0030*/ 	.byte	0x04, 0x11
        /*0032*/ 	.short	(.L_10 - .L_9)
	.align		4
.L_9:
        /*0034*/ 	.word	index@($__internal_0_$__cuda_sm3x_div_rn_noftz_f32_slowpath)
        /*0038*/ 	.word	0x00000000


	//----- nvinfo : EIATTR_FRAME_SIZE
	.align		4
.L_10:
        /*003c*/ 	.byte	0x04, 0x11
        /*003e*/ 	.short	(.L_12 - .L_11)
	.align		4
.L_11:
        /*0040*/ 	.word	index@(_Z8update_ePfS_S_PKfS1_S1_iiiff)
        /*0044*/ 	.word	0x00000000


	//----- nvinfo : EIATTR_REGCOUNT
	.align		4
.L_12:
        /*0048*/ 	.byte	0x04, 0x2f
        /*004a*/ 	.short	(.L_14 - .L_13)
	.align		4
.L_13:
        /*004c*/ 	.word	index@(_Z13inject_sourcePfiiif)
        /*0050*/ 	.word	0x00000013


	//----- nvinfo : EIATTR_FRAME_SIZE
	.align		4
.L_14:
        /*0054*/ 	.byte	0x04, 0x11
        /*0056*/ 	.short	(.L_16 - .L_15)
	.align		4
.L_15:
        /*0058*/ 	.word	index@(_Z13inject_sourcePfiiif)
        /*005c*/ 	.word	0x00000000


	//----- nvinfo : EIATTR_MIN_STACK_SIZE
	.align		4
.L_16:
        /*0060*/ 	.byte	0x04, 0x12
        /*0062*/ 	.short	(.L_18 - .L_17)
	.align		4
.L_17:
        /*0064*/ 	.word	index@(_Z13inject_sourcePfiiif)
        /*0068*/ 	.word	0x00000000


	//----- nvinfo : EIATTR_MIN_STACK_SIZE
	.align		4
.L_18:
        /*006c*/ 	.byte	0x04, 0x12
        /*006e*/ 	.short	(.L_20 - .L_19)
	.align		4
.L_19:
        /*0070*/ 	.word	index@(_Z8update_ePfS_S_PKfS1_S1_iiiff)
        /*0074*/ 	.word	0x00000000


	//----- nvinfo : EIATTR_MIN_STACK_SIZE
	.align		4
.L_20:
        /*0078*/ 	.byte	0x04, 0x12
        /*007a*/ 	.short	(.L_22 - .L_21)
	.align		4
.L_21:
        /*007c*/ 	.word	index@(_Z8update_hPfS_S_PKfS1_S1_iiiff)
        /*0080*/ 	.word	0x00000000
.L_22:


//--------------------- .nv.compat                --------------------------
	.section	.nv.compat,"",@"SHT_CUDA_COMPAT_INFO"
	.align	4
        /*0000*/ 	.byte	0x02, 0x09, 0x00, 0x00, 0x02, 0x02, 0x01, 0x00, 0x02, 0x05, 0x05, 0x00, 0x03, 0x07, 0x01, 0x01
        /*0010*/ 	.byte	0x02, 0x03, 0x00, 0x00, 0x02, 0x06, 0x01, 0x00, 0x04, 0x0b, 0x08, 0x00, 0x01, 0x00, 0x00, 0x00
        /*0020*/ 	.byte	0x00, 0x00, 0x00, 0x00


//--------------------- .nv.info._Z13inject_sourcePfiiif --------------------------
	.section	.nv.info._Z13inject_sourcePfiiif,"",@"SHT_CUDA_INFO"
	.sectionflags	@""
	.align	4


	//----- nvinfo : EIATTR_CUDA_API_VERSION
	.align		4
        /*0000*/ 	.byte	0x04, 0x37
        /*0002*/ 	.short	(.L_24 - .L_23)
.L_23:
        /*0004*/ 	.word	0x00000082


	//----- nvinfo : EIATTR_KPARAM_INFO
	.align		4
.L_24:
        /*0008*/ 	.byte	0x04, 0x17
        /*000a*/ 	.short	(.L_26 - .L_25)
.L_25:
        /*000c*/ 	.word	0x00000000
        /*0010*/ 	.short	0x0004
        /*0012*/ 	.short	0x0014
        /*0014*/ 	.byte	0x00, 0xf0, 0x11, 0x00


	//----- nvinfo : EIATTR_KPARAM_INFO
	.align		4
.L_26:
        /*0018*/ 	.byte	0x04, 0x17
        /*001a*/ 	.short	(.L_28 - .L_27)
.L_27:
        /*001c*/ 	.word	0x00000000
        /*0020*/ 	.short	0x0003
        /*0022*/ 	.short	0x0010
        /*0024*/ 	.byte	0x00, 0xf0, 0x11, 0x00


	//----- nvinfo : EIATTR_KPARAM_INFO
	.align		4
.L_28:
        /*0028*/ 	.byte	0x04, 0x17
        /*002a*/ 	.short	(.L_30 - .L_29)
.L_29:
        /*002c*/ 	.word	0x00000000
        /*0030*/ 	.short	0x0002
        /*0032*/ 	.short	0x000c
        /*0034*/ 	.byte	0x00, 0xf0, 0x11, 0x00


	//----- nvinfo : EIATTR_KPARAM_INFO
	.align		4
.L_30:
        /*0038*/ 	.byte	0x04, 0x17
        /*003a*/ 	.short	(.L_32 - .L_31)
.L_31:
        /*003c*/ 	.word	0x00000000
        /*0040*/ 	.short	0x0001
        /*0042*/ 	.short	0x0008
        /*0044*/ 	.byte	0x00, 0xf0, 0x11, 0x00


	//----- nvinfo : EIATTR_KPARAM_INFO
	.align		4
.L_32:
        /*0048*/ 	.byte	0x04, 0x17
        /*004a*/ 	.short	(.L_34 - .L_33)
.L_33:
        /*004c*/ 	.word	0x00000000
        /*0050*/ 	.short	0x0000
        /*0052*/ 	.short	0x0000
        /*0054*/ 	.byte	0x00, 0xf5, 0x21, 0x00


	//----- nvinfo : EIATTR_SPARSE_MMA_MASK
	.align		4
.L_34:
        /*0058*/ 	.byte	0x03, 0x50
        /*005a*/ 	.short	0x0000


	//----- nvinfo : EIATTR_MAXREG_COUNT
	.align		4
        /*005c*/ 	.byte	0x03, 0x1b
        /*005e*/ 	.short	0x00ff


	//----- nvinfo : EIATTR_MERCURY_ISA_VERSION
	.align		4
        /*0060*/ 	.byte	0x03, 0x5f
        /*0062*/ 	.short	0x0101


	//----- nvinfo : EIATTR_VRC_CTA_INIT_COUNT
	.align		4
        /*0064*/ 	.byte	0x02, 0x4a
	.zero		1
	.zero		1


	//----- nvinfo : EIATTR_EXIT_INSTR_OFFSETS
	.align		4
        /*0068*/ 	.byte	0x04, 0x1c
        /*006a*/ 	.short	(.L_36 - .L_35)


	//   ....[0]....
.L_35:
        /*006c*/ 	.word	0x00000890


	//----- nvinfo : EIATTR_CBANK_PARAM_SIZE
	.align		4
.L_36:
        /*0070*/ 	.byte	0x03, 0x19
        /*0072*/ 	.short	0x0018


	//----- nvinfo : EIATTR_PARAM_CBANK
	.align		4
        /*0074*/ 	.byte	0x04, 0x0a
        /*0076*/ 	.short	(.L_38 - .L_37)
	.align		4
.L_37:
        /*0078*/ 	.word	index@(.nv.constant0._Z13inject_sourcePfiiif)
        /*007c*/ 	.short	0x0380
        /*007e*/ 	.short	0x0018


	//----- nvinfo : EIATTR_SW_WAR
	.align		4
.L_38:
        /*0080*/ 	.byte	0x04, 0x36
        /*0082*/ 	.short	(.L_40 - .L_39)
.L_39:
        /*0084*/ 	.word	0x00000008
.L_40:


//--------------------- .nv.info._Z8update_ePfS_S_PKfS1_S1_iiiff --------------------------
	.section	.nv.info._Z8update_ePfS_S_PKfS1_S1_iiiff,"",@"SHT_CUDA_INFO"
	.sectionflags	@""
	.align	4


	//----- nvinfo : EIATTR_CUDA_API_VERSION
	.align		4
        /*0000*/ 	.byte	0x04, 0x37
        /*0002*/ 	.short	(.L_42 - .L_41)
.L_41:
        /*0004*/ 	.word	0x00000082


	//----- nvinfo : EIATTR_KPARAM_INFO
	.align		4
.L_42:
        /*0008*/ 	.byte	0x04, 0x17
        /*000a*/ 	.short	(.L_44 - .L_43)
.L_43:
        /*000c*/ 	.word	0x00000000
        /*0010*/ 	.short	0x000a
        /*0012*/ 	.short	0x0040
        /*0014*/ 	.byte	0x00, 0xf0, 0x11, 0x00


	//----- nvinfo : EIATTR_KPARAM_INFO
	.align		4
.L_44:
        /*0018*/ 	.byte	0x04, 0x17
        /*001a*/ 	.short	(.L_46 - .L_45)
.L_45:
        /*001c*/ 	.word	0x00000000
        /*0020*/ 	.short	0x0009
        /*0022*/ 	.short	0x003c
        /*0024*/ 	.byte	0x00, 0xf0, 0x11, 0x00


	//----- nvinfo : EIATTR_KPARAM_INFO
	.align		4
.L_46:
        /*0028*/ 	.byte	0x04, 0x17
        /*002a*/ 	.short	(.L_48 - .L_47)
.L_47:
        /*002c*/ 	.word	0x00000000
        /*0030*/ 	.short	0x0008
        /*0032*/ 	.short	0x0038
        /*0034*/ 	.byte	0x00, 0xf0, 0x11, 0x00


	//----- nvinfo : EIATTR_KPARAM_INFO
	.align		4
.L_48:
        /*0038*/ 	.byte	0x04, 0x17
        /*003a*/ 	.short	(.L_50 - .L_49)
.L_49:
        /*003c*/ 	.word	0x00000000
        /*0040*/ 	.short	0x0007
        /*0042*/ 	.short	0x0034
        /*0044*/ 	.byte	0x00, 0xf0, 0x11, 0x00


	//----- nvinfo : EIATTR_KPARAM_INFO
	.align		4
.L_50:
        /*0048*/ 	.byte	0x04, 0x17
        /*004a*/ 	.short	(.L_52 - .L_51)
.L_51:
        /*004c*/ 	.word	0x00000000
        /*0050*/ 	.short	0x0006
        /*0052*/ 	.short	0x0030
        /*0054*/ 	.byte	0x00, 0xf0, 0x11, 0x00


	//----- nvinfo : EIATTR_KPARAM_INFO
	.align		4
.L_52:
        /*0058*/ 	.byte	0x04, 0x17
        /*005a*/ 	.short	(.L_54 - .L_53)
.L_53:
        /*005c*/ 	.word	0x00000000
        /*0060*/ 	.short	0x0005
        /*0062*/ 	.short	0x0028
        /*0064*/ 	.byte	0x00, 0xf5, 0x21, 0x00


	//----- nvinfo : EIATTR_KPARAM_INFO
	.align		4
.L_54:
        /*0068*/ 	.byte	0x04, 0x17
        /*006a*/ 	.short	(.L_56 - .L_55)
.L_55:
        /*006c*/ 	.word	0x00000000
        /*0070*/ 	.short	0x0004
        /*0072*/ 	.short	0x0020
        /*0074*/ 	.byte	0x00, 0xf5, 0x21, 0x00


	//----- nvinfo : EIATTR_KPARAM_INFO
	.align		4
.L_56:
        /*0078*/ 	.byte	0x04, 0x17
        /*007a*/ 	.short	(.L_58 - .L_57)
.L_57:
        /*007c*/ 	.word	0x00000000
        /*0080*/ 	.short	0x0003
        /*0082*/ 	.short	0x0018
        /*0084*/ 	.byte	0x00, 0xf5, 0x21, 0x00


	//----- nvinfo : EIATTR_KPARAM_INFO
	.align		4
.L_58:
        /*0088*/ 	.byte	0x04, 0x17
        /*008a*/ 	.short	(.L_60 - .L_59)
.L_59:
        /*008c*/ 	.word	0x00000000
        /*0090*/ 	.short	0x0002
        /*0092*/ 	.short	0x0010
        /*0094*/ 	.byte	0x00, 0xf5, 0x21, 0x00


	//----- nvinfo : EIATTR_KPARAM_INFO
	.align		4
.L_60:
        /*0098*/ 	.byte	0x04, 0x17
        /*009a*/ 	.short	(.L_62 - .L_61)
.L_61:
        /*009c*/ 	.word	0x00000000
        /*00a0*/ 	.short	0x0001
        /*00a2*/ 	.short	0x0008
        /*00a4*/ 	.byte	0x00, 0xf5, 0x21, 0x00


	//----- nvinfo : EIATTR_KPARAM_INFO
	.align		4
.L_62:
        /*00a8*/ 	.byte	0x04, 0x17
        /*00aa*/ 	.short	(.L_64 - .L_63)
.L_63:
        /*00ac*/ 	.word	0x00000000
        /*00b0*/ 	.short	0x0000
        /*00b2*/ 	.short	0x0000
        /*00b4*/ 	.byte	0x00, 0xf5, 0x21, 0x00


	//----- nvinfo : EIATTR_SPARSE_MMA_MASK
	.align		4
.L_64:
        /*00b8*/ 	.byte	0x03, 0x50
        /*00ba*/ 	.short	0x0000


	//----- nvinfo : EIATTR_MAXREG_COUNT
	.align		4
        /*00bc*/ 	.byte	0x03, 0x1b
        /*00be*/ 	.short	0x00ff


	//----- nvinfo : EIATTR_MERCURY_ISA_VERSION
	.align		4
        /*00c0*/ 	.byte	0x03, 0x5f
        /*00c2*/ 	.short	0x0101


	//----- nvinfo : EIATTR_VRC_CTA_INIT_COUNT
	.align		4
        /*00c4*/ 	.byte	0x02, 0x4a
	.zero		1
	.zero		1


	//----- nvinfo : EIATTR_EXIT_INSTR_OFFSETS
	.align		4
        /*00c8*/ 	.byte	0x04, 0x1c
        /*00ca*/ 	.short	(.L_66 - .L_65)


	//   ....[0]....
.L_65:
        /*00cc*/ 	.word	0x00000150


	//   ....[1]....
        /*00d0*/ 	.word	0x000005b0


	//----- nvinfo : EIATTR_CRS_STACK_SIZE
	.align		4
.L_66:
        /*00d4*/ 	.byte	0x04, 0x1e
        /*00d6*/ 	.short	(.L_68 - .L_67)
.L_67:
        /*00d8*/ 	.word	0x00000000


	//----- nvinfo : EIATTR_CBANK_PARAM_SIZE
	.align		4
.L_68:
        /*00dc*/ 	.byte	0x03, 0x19
        /*00de*/ 	.short	0x0044


	//----- nvinfo : EIATTR_PARAM_CBANK
	.align		4
        /*00e0*/ 	.byte	0x04, 0x0a
        /*00e2*/ 	.short	(.L_70 - .L_69)
	.align		4
.L_69:
        /*00e4*/ 	.word	index@(.nv.constant0._Z8update_ePfS_S_PKfS1_S1_iiiff)
        /*00e8*/ 	.short	0x0380
        /*00ea*/ 	.short	0x0044


	//----- nvinfo : EIATTR_SW_WAR
	.align		4
.L_70:
        /*00ec*/ 	.byte	0x04, 0x36
        /*00ee*/ 	.short	(.L_72 - .L_71)
.L_71:
        /*00f0*/ 	.word	0x00000008
.L_72:


//--------------------- .nv.info._Z8update_hPfS_S_PKfS1_S1_iiiff --------------------------
	.section	.nv.info._Z8update_hPfS_S_PKfS1_S1_iiiff,"",@"SHT_CUDA_INFO"
	.sectionflags	@""
	.align	4


	//----- nvinfo : EIATTR_CUDA_API_VERSION
	.align		4
        /*0000*/ 	.byte	0x04, 0x37
        /*0002*/ 	.short	(.L_74 - .L_73)
.L_73:
        /*0004*/ 	.word	0x00000082


	//----- nvinfo : EIATTR_KPARAM_INFO
	.align		4
.L_74:
        /*0008*/ 	.byte	0x04, 0x17
        /*000a*/ 	.short	(.L_76 - .L_75)
.L_75:
        /*000c*/ 	.word	0x00000000
        /*0010*/ 	.short	0x000a
        /*0012*/ 	.short	0x0040
        /*0014*/ 	.byte	0x00, 0xf0, 0x11, 0x00


	//----- nvinfo : EIATTR_KPARAM_INFO
	.align		4
.L_76:
        /*0018*/ 	.byte	0x04, 0x17
        /*001a*/ 	.short	(.L_78 - .L_77)
.L_77:
        /*001c*/ 	.word	0x00000000
        /*0020*/ 	.short	0x0009
        /*0022*/ 	.short	0x003c
        /*0024*/ 	.byte	0x00, 0xf0, 0x11, 0x00


	//----- nvinfo : EIATTR_KPARAM_INFO
	.align		4
.L_78:
        /*0028*/ 	.byte	0x04, 0x17
        /*002a*/ 	.short	(.L_80 - .L_79)
.L_79:
        /*002c*/ 	.word	0x00000000
        /*0030*/ 	.short	0x0008
        /*0032*/ 	.short	0x0038
        /*0034*/ 	.byte	0x00, 0xf0, 0x11, 0x00


	//----- nvinfo : EIATTR_KPARAM_INFO
	.align		4
.L_80:
        /*0038*/ 	.byte	0x04, 0x17
        /*003a*/ 	.short	(.L_82 - .L_81)
.L_81:
        /*003c*/ 	.word	0x00000000
        /*0040*/ 	.short	0x0007
        /*0042*/ 	.short	0x0034
        /*0044*/ 	.byte	0x00, 0xf0, 0x11, 0x00


	//----- nvinfo : EIATTR_KPARAM_INFO
	.align		4
.L_82:
        /*0048*/ 	.byte	0x04, 0x17
        /*004a*/ 	.short	(.L_84 - .L_83)
.L_83:
        /*004c*/ 	.word	0x00000000
        /*0050*/ 	.short	0x0006
        /*0052*/ 	.short	0x0030
        /*0054*/ 	.byte	0x00, 0xf0, 0x11, 0x00


	//----- nvinfo : EIATTR_KPARAM_INFO
	.align		4
.L_84:
        /*0058*/ 	.byte	0x04, 0x17
        /*005a*/ 	.short	(.L_86 - .L_85)
.L_85:
        /*005c*/ 	.word	0x00000000
        /*0060*/ 	.short	0x0005
        /*0062*/ 	.short	0x0028
        /*0064*/ 	.byte	0x00, 0xf5, 0x21, 0x00


	//----- nvinfo : EIATTR_KPARAM_INFO
	.align		4
.L_86:
        /*0068*/ 	.byte	0x04, 0x17
        /*006a*/ 	.short	(.L_88 - .L_87)
.L_87:
        /*006c*/ 	.word	0x00000000
        /*0070*/ 	.short	0x0004
        /*0072*/ 	.short	0x0020
        /*0074*/ 	.byte	0x00, 0xf5, 0x21, 0x00


	//----- nvinfo : EIATTR_KPARAM_INFO
	.align		4
.L_88:
        /*0078*/ 	.byte	0x04, 0x17
        /*007a*/ 	.short	(.L_90 - .L_89)
.L_89:
        /*007c*/ 	.word	0x00000000
        /*0080*/ 	.short	0x0003
        /*0082*/ 	.short	0x0018
        /*0084*/ 	.byte	0x00, 0xf5, 0x21, 0x00


	//----- nvinfo : EIATTR_KPARAM_INFO
	.align		4
.L_90:
        /*0088*/ 	.byte	0x04, 0x17
        /*008a*/ 	.short	(.L_92 - .L_91)
.L_91:
        /*008c*/ 	.word	0x00000000
        /*0090*/ 	.short	0x0002
        /*0092*/ 	.short	0x0010
        /*0094*/ 	.byte	0x00, 0xf5, 0x21, 0x00


	//----- nvinfo : EIATTR_KPARAM_INFO
	.align		4
.L_92:
        /*0098*/ 	.byte	0x04, 0x17
        /*009a*/ 	.short	(.L_94 - .L_93)
.L_93:
        /*009c*/ 	.word	0x00000000
        /*00a0*/ 	.short	0x0001
        /*00a2*/ 	.short	0x0008
        /*00a4*/ 	.byte	0x00, 0xf5, 0x21, 0x00


	//----- nvinfo : EIATTR_KPARAM_INFO
	.align		4
.L_94:
        /*00a8*/ 	.byte	0x04, 0x17
        /*00aa*/ 	.short	(.L_96 - .L_95)
.L_95:
        /*00ac*/ 	.word	0x00000000
        /*00b0*/ 	.short	0x0000
        /*00b2*/ 	.short	0x0000
        /*00b4*/ 	.byte	0x00, 0xf5, 0x21, 0x00


	//----- nvinfo : EIATTR_SPARSE_MMA_MASK
	.align		4
.L_96:
        /*00b8*/ 	.byte	0x03, 0x50
        /*00ba*/ 	.short	0x0000


	//----- nvinfo : EIATTR_MAXREG_COUNT
	.align		4
        /*00bc*/ 	.byte	0x03, 0x1b
        /*00be*/ 	.short	0x00ff


	//----- nvinfo : EIATTR_MERCURY_ISA_VERSION
	.align		4
        /*00c0*/ 	.byte	0x03, 0x5f
        /*00c2*/ 	.short	0x0101


	//----- nvinfo : EIATTR_VRC_CTA_INIT_COUNT
	.align		4
        /*00c4*/ 	.byte	0x02, 0x4a
	.zero		1
	.zero		1


	//----- nvinfo : EIATTR_EXIT_INSTR_OFFSETS
	.align		4
        /*00c8*/ 	.byte	0x04, 0x1c
        /*00ca*/ 	.short	(.L_98 - .L_97)


	//   ....[0]....
.L_97:
        /*00cc*/ 	.word	0x00000150


	//   ....[1]....
        /*00d0*/ 	.word	0x00000590


	//----- nvinfo : EIATTR_CRS_STACK_SIZE
	.align		4
.L_98:
        /*00d4*/ 	.byte	0x04, 0x1e
        /*00d6*/ 	.short	(.L_100 - .L_99)
.L_99:
        /*00d8*/ 	.word	0x00000000


	//----- nvinfo : EIATTR_CBANK_PARAM_SIZE
	.align		4
.L_100:
        /*00dc*/ 	.byte	0x03, 0x19
        /*00de*/ 	.short	0x0044


	//----- nvinfo : EIATTR_PARAM_CBANK
	.align		4
        /*00e0*/ 	.byte	0x04, 0x0a
        /*00e2*/ 	.short	(.L_102 - .L_101)
	.align		4
.L_101:
        /*00e4*/ 	.word	index@(.nv.constant0._Z8update_hPfS_S_PKfS1_S1_iiiff)
        /*00e8*/ 	.short	0x0380
        /*00ea*/ 	.short	0x0044


	//----- nvinfo : EIATTR_SW_WAR
	.align		4
.L_102:
        /*00ec*/ 	.byte	0x04, 0x36
        /*00ee*/ 	.short	(.L_104 - .L_103)
.L_103:
        /*00f0*/ 	.word	0x00000008
.L_104:


//--------------------- .nv.callgraph             --------------------------
	.section	.nv.callgraph,"",@"SHT_CUDA_CALLGRAPH"
	.align	4
	.sectionentsize	8
	.align		4
        /*0000*/ 	.word	0x00000000
	.align		4
        /*0004*/ 	.word	0xffffffff
	.align		4
        /*0008*/ 	.word	0x00000000
	.align		4
        /*000c*/ 	.word	0xfffffffe
	.align		4
        /*0010*/ 	.word	0x00000000
	.align		4
        /*0014*/ 	.word	0xfffffffd
	.align		4
        /*0018*/ 	.word	0x00000000
	.align		4
        /*001c*/ 	.word	0xfffffffc


//--------------------- .nv.constant4             --------------------------
	.section	.nv.constant4,"a",@progbits
	.align	8
	.align		8
.nv.constant4:
        /*0000*/ 	.dword	__cudart_i2opi_f


//--------------------- .text._Z13inject_sourcePfiiif --------------------------
	.section	.text._Z13inject_sourcePfiiif,"ax",@progbits
	.align	128
        .global         _Z13inject_sourcePfiiif
        .type           _Z13inject_sourcePfiiif,@function
        .size           _Z13inject_sourcePfiiif,(.L_x_26 - _Z13inject_sourcePfiiif)
        .other          _Z13inject_sourcePfiiif,@"STO_CUDA_ENTRY STV_DEFAULT"
_Z13inject_sourcePfiiif:
.text._Z13inject_sourcePfiiif:
[----:B------:R-:W-:Y:S08]  /*0000*/  LDC R1, c[0x0][0x37c] ;  /* 0x0000df00ff017b82 */ /* 0x000ff00000000800 */
[----:B------:R-:W0:Y:S01]  /*0010*/  LDC.64 R6, c[0x0][0x390] ;  /* 0x0000e400ff067b82 */ /* 0x000e220000000a00 */
[----:B------:R-:W1:Y:S07]  /*0020*/  LDCU.64 UR6, c[0x0][0x358] ;  /* 0x00006b00ff0677ac */ /* 0x000e6e0008000a00 */
[----:B------:R-:W2:Y:S01]  /*0030*/  LDC.64 R2, c[0x0][0x388] ;  /* 0x0000e200ff027b82 */ /* 0x000ea20000000a00 */
[----:B0-----:R-:W-:Y:S01]  /*0040*/  FMUL R0, R7, 0.10000000149011611938 ;  /* 0x3dcccccd07007820 */ /* 0x001fe20000400000 */
[----:B------:R-:W-:-:S03]  /*0050*/  LEA.HI R7, R6, R6, RZ, 0x1 ;  /* 0x0000000606077211 */ /* 0x000fc600078f08ff */
[C---:B------:R-:W-:Y:S01]  /*0060*/  FMUL R4, R0.reuse, 0.63661974668502807617 ;  /* 0x3f22f98300047820 */ /* 0x040fe20000400000 */
[----:B------:R-:W-:Y:S02]  /*0070*/  FSETP.GE.AND P0, PT, |R0|, 105615, PT ;  /* 0x47ce47800000780b */ /* 0x000fe40003f06200 */
[----:B------:R-:W-:Y:S02]  /*0080*/  SHF.R.S32.HI R7, RZ, 0x1, R7 ;  /* 0x00000001ff077819 */ /* 0x000fe40000011407 */
[----:B--2---:R-:W-:Y:S01]  /*0090*/  LEA.HI R6, R3, R3, RZ, 0x1 ;  /* 0x0000000303067211 */ /* 0x004fe200078f08ff */
[----:B------:R-:W0:Y:S01]  /*00a0*/  F2I.NTZ R4, R4 ;  /* 0x0000000400047305 */ /* 0x000e220000203100 */
[----:B------:R-:W-:Y:S02]  /*00b0*/  LEA.HI R5, R2, R2, RZ, 0x1 ;  /* 0x0000000202057211 */ /* 0x000fe400078f08ff */
[----:B------:R-:W-:Y:S02]  /*00c0*/  SHF.R.S32.HI R6, RZ, 0x1, R6 ;  /* 0x00000001ff067819 */ /* 0x000fe40000011406 */
[----:B------:R-:W-:-:S03]  /*00d0*/  SHF.R.S32.HI R5, RZ, 0x1, R5 ;  /* 0x00000001ff057819 */ /* 0x000fc60000011405 */
[----:B------:R-:W-:-:S04]  /*00e0*/  IMAD R6, R7, R3, R6 ;  /* 0x0000000307067224 */ /* 0x000fc800078e0206 */
[----:B------:R-:W-:Y:S01]  /*00f0*/  IMAD R2, R6, R2, R5 ;  /* 0x0000000206027224 */ /* 0x000fe200078e0205 */
[----:B0-----:R-:W-:-:S05]  /*0100*/  I2FP.F32.S32 R9, R4 ;  /* 0x0000000400097245 */ /* 0x001fca0000201400 */
[----:B------:R-:W-:-:S04]  /*0110*/  FFMA R8, R9, -1.5707962512969970703, R0 ;  /* 0xbfc90fda09087823 */ /* 0x000fc80000000000 */
[----:B------:R-:W-:-:S04]  /*0120*/  FFMA R8, R9, -7.5497894158615963534e-08, R8 ;  /* 0xb3a2216809087823 */ /* 0x000fc80000000008 */
[----:B------:R-:W-:Y:S01]  /*0130*/  FFMA R8, R9, -5.3903029534742383927e-15, R8 ;  /* 0xa7c234c509087823 */ /* 0x000fe20000000008 */
[----:B-1----:R-:W-:Y:S06]  /*0140*/  @!P0 BRA `(.L_x_0) ;  /* 0x0000000400788947 */ /* 0x002fec0003800000 */
[----:B------:R-:W-:-:S13]  /*0150*/  FSETP.NEU.AND P0, PT, |R0|, +INF , PT ;  /* 0x7f8000000000780b */ /* 0x000fda0003f0d200 */
[----:B------:R-:W-:Y:S01]  /*0160*/  @!P0 FMUL R8, RZ, R0 ;  /* 0x00000000ff088220 */ /* 0x000fe20000400000 */
[----:B------:R-:W-:Y:S01]  /*0170*/  @!P0 IMAD.MOV.U32 R4, RZ, RZ, RZ ;  /* 0x000000ffff048224 */ /* 0x000fe200078e00ff */
[----:B------:R-:W-:Y:S06]  /*0180*/  @!P0 BRA `(.L_x_0) ;  /* 0x0000000400688947 */ /* 0x000fec0003800000 */
[----:B------:R-:W-:Y:S01]  /*0190*/  IMAD.SHL.U32 R4, R0, 0x100, RZ ;  /* 0x0000010000047824 */ /* 0x000fe200078e00ff */
[----:B------:R-:W0:Y:S01]  /*01a0*/  LDCU.64 UR8, c[0x4][URZ] ;  /* 0x01000000ff0877ac */ /* 0x000e220008000a00 */
[----:B------:R-:W-:Y:S02]  /*01b0*/  IMAD.MOV.U32 R3, RZ, RZ, RZ ;  /* 0x000000ffff037224 */ /* 0x000fe400078e00ff */
[----:B------:R-:W-:Y:S01]  /*01c0*/  IMAD.MOV.U32 R11, RZ, RZ, RZ ;  /* 0x000000ffff0b7224 */ /* 0x000fe200078e00ff */
[----:B------:R-:W-:Y:S01]  /*01d0*/  LOP3.LUT R8, R4, 0x80000000, RZ, 0xfc, !PT ;  /* 0x8000000004087812 */ /* 0x000fe200078efcff */
[----:B------:R-:W-:Y:S01]  /*01e0*/  IMAD.MOV.U32 R16, RZ, RZ, RZ ;  /* 0x000000ffff107224 */ /* 0x000fe200078e00ff */
[----:B------:R-:W-:-:S06]  /*01f0*/  UMOV UR4, URZ ;  /* 0x000000ff00047c82 */ /* 0x000fcc0008000000 */
.L_x_1:
[----:B0-----:R-:W-:Y:S01]  /*0200*/  MOV R6, UR8 ;  /* 0x0000000800067c02 */ /* 0x001fe20008000f00 */
[----:B------:R-:W-:-:S05]  /*0210*/  IMAD.U32 R7, RZ, RZ, UR9 ;  /* 0x00000009ff077e24 */ /* 0x000fca000f8e00ff */
[----:B------:R-:W2:Y:S01]  /*0220*/  LDG.E.CONSTANT R5, desc[UR6][R6.64] ;  /* 0x0000000606057981 */ /* 0x000ea2000c1e9900 */
[----:B------:R-:W-:Y:S01]  /*0230*/  UIADD3 UR4, UPT, UPT, UR4, 0x1, URZ ;  /* 0x0000000104047890 */ /* 0x000fe2000fffe0ff */
[C---:B------:R-:W-:Y:S01]  /*0240*/  ISETP.EQ.AND P0, PT, R16.reuse, RZ, PT ;  /* 0x000000ff1000720c */ /* 0x040fe20003f02270 */
[----:B------:R-:W-:Y:S01]  /*0250*/  UIADD3 UR8, UP1, UPT, UR8, 0x4, URZ ;  /* 0x0000000408087890 */ /* 0x000fe2000ff3e0ff */
[C---:B------:R-:W-:Y:S01]  /*0260*/  ISETP.EQ.AND P1, PT, R16.reuse, 0x4, PT ;  /* 0x000000041000780c */ /* 0x040fe20003f22270 */
[----:B------:R-:W-:Y:S01]  /*0270*/  UISETP.NE.AND UP0, UPT, UR4, 0x6, UPT ;  /* 0x000000060400788c */ /* 0x000fe2000bf05270 */
[C---:B------:R-:W-:Y:S01]  /*0280*/  ISETP.EQ.AND P2, PT, R16.reuse, 0x8, PT ;  /* 0x000000081000780c */ /* 0x040fe20003f42270 */
[----:B------:R-:W-:Y:S01]  /*0290*/  UIADD3.X UR9, UPT, UPT, URZ, UR9, URZ, UP1, !UPT ;  /* 0x00000009ff097290 */ /* 0x000fe20008ffe4ff */
[C---:B------:R-:W-:Y:S02]  /*02a0*/  ISETP.EQ.AND P3, PT, R16.reuse, 0xc, PT ;  /* 0x0000000c1000780c */ /* 0x040fe40003f62270 */
[----:B------:R-:W-:-:S02]  /*02b0*/  ISETP.EQ.AND P4, PT, R16, 0x10, PT ;  /* 0x000000101000780c */ /* 0x000fc40003f82270 */
[C---:B------:R-:W-:Y:S01]  /*02c0*/  ISETP.EQ.AND P5, PT, R16.reuse, 0x14, PT ;  /* 0x000000141000780c */ /* 0x040fe20003fa2270 */
[----:B------:R-:W-:Y:S02]  /*02d0*/  VIADD R16, R16, 0x4 ;  /* 0x0000000410107836 */ /* 0x000fe40000000000 */
[----:B--2---:R-:W-:-:S03]  /*02e0*/  IMAD.WIDE.U32 R4, R5, R8, RZ ;  /* 0x0000000805047225 */ /* 0x004fc600078e00ff */
[----:B------:R-:W-:-:S04]  /*02f0*/  IADD3 R4, P6, PT, R4, R3, RZ ;  /* 0x0000000304047210 */ /* 0x000fc80007fde0ff */
[----:B------:R-:W-:Y:S01]  /*0300*/  @P3 MOV R13, R4 ;  /* 0x00000004000d3202 */ /* 0x000fe20000000f00 */
[----:B------:R-:W-:Y:S02]  /*0310*/  IMAD.X R3, R5, 0x1, R11, P6 ;  /* 0x0000000105037824 */ /* 0x000fe400030e060b */
[--C-:B------:R-:W-:Y:S02]  /*0320*/  @P0 IMAD.MOV.U32 R9, RZ, RZ, R4.reuse ;  /* 0x000000ffff090224 */ /* 0x100fe400078e0004 */
[--C-:B------:R-:W-:Y:S02]  /*0330*/  @P1 IMAD.MOV.U32 R10, RZ, RZ, R4.reuse ;  /* 0x000000ffff0a1224 */ /* 0x100fe400078e0004 */
[--C-:B------:R-:W-:Y:S02]  /*0340*/  @P2 IMAD.MOV.U32 R12, RZ, RZ, R4.reuse ;  /* 0x000000ffff0c2224 */ /* 0x100fe400078e0004 */
[--C-:B------:R-:W-:Y:S02]  /*0350*/  @P4 IMAD.MOV.U32 R14, RZ, RZ, R4.reuse ;  /* 0x000000ffff0e4224 */ /* 0x100fe400078e0004 */
[----:B------:R-:W-:Y:S01]  /*0360*/  @P5 IMAD.MOV.U32 R15, RZ, RZ, R4 ;  /* 0x000000ffff0f5224 */ /* 0x000fe200078e0004 */
[----:B------:R-:W-:Y:S06]  /*0370*/  BRA.U UP0, `(.L_x_1) ;  /* 0xfffffffd00a07547 */ /* 0x000fec000b83ffff */
[----:B------:R-:W-:-:S04]  /*0380*/  SHF.R.U32.HI R4, RZ, 0x17, R0 ;  /* 0x00000017ff047819 */ /* 0x000fc80000011600 */
[C---:B------:R-:W-:Y:S02]  /*0390*/  LOP3.LUT R5, R4.reuse, 0xe0, RZ, 0xc0, !PT ;  /* 0x000000e004057812 */ /* 0x040fe400078ec0ff */
[----:B------:R-:W-:-:S03]  /*03a0*/  LOP3.LUT P6, RZ, R4, 0x1f, RZ, 0xc0, !PT ;  /* 0x0000001f04ff7812 */ /* 0x000fc600078cc0ff */
[----:B------:R-:W-:-:S05]  /*03b0*/  VIADD R5, R5, 0xffffff80 ;  /* 0xffffff8005057836 */ /* 0x000fca0000000000 */
[----:B------:R-:W-:-:S04]  /*03c0*/  SHF.R.U32.HI R5, RZ, 0x5, R5 ;  /* 0x00000005ff057819 */ /* 0x000fc80000011605 */
[----:B------:R-:W-:-:S04]  /*03d0*/  LEA R7, -R5, RZ, 0x2 ;  /* 0x000000ff05077211 */ /* 0x000fc800078e11ff */
[C---:B------:R-:W-:Y:S02]  /*03e0*/  ISETP.EQ.AND P3, PT, R7.reuse, -0x18, PT ;  /* 0xffffffe80700780c */ /* 0x040fe40003f62270 */
[C---:B------:R-:W-:Y:S02]  /*03f0*/  ISETP.EQ.AND P4, PT, R7.reuse, -0x14, PT ;  /* 0xffffffec0700780c */ /* 0x040fe40003f82270 */
[C---:B------:R-:W-:Y:S02]  /*0400*/  ISETP.EQ.AND P2, PT, R7.reuse, -0x10, PT ;  /* 0xfffffff00700780c */ /* 0x040fe40003f42270 */
[C---:B------:R-:W-:Y:S02]  /*0410*/  ISETP.EQ.AND P1, PT, R7.reuse, -0xc, PT ;  /* 0xfffffff40700780c */ /* 0x040fe40003f22270 */
[C---:B------:R-:W-:Y:S02]  /*0420*/  ISETP.EQ.AND P0, PT, R7.reuse, -0x8, PT ;  /* 0xfffffff80700780c */ /* 0x040fe40003f02270 */
[----:B------:R-:W-:-:S03]  /*0430*/  ISETP.EQ.AND P5, PT, R7, RZ, PT ;  /* 0x000000ff0700720c */ /* 0x000fc60003fa2270 */
[--C-:B------:R-:W-:Y:S01]  /*0440*/  @P3 IMAD.MOV.U32 R5, RZ, RZ, R9.reuse ;  /* 0x000000ffff053224 */ /* 0x100fe200078e0009 */
[C---:B------:R-:W-:Y:S01]  /*0450*/  ISETP.EQ.AND P3, PT, R7.reuse, -0x4, PT ;  /* 0xfffffffc0700780c */ /* 0x040fe20003f62270 */
[----:B------:R-:W-:Y:S02]  /*0460*/  @P4 IMAD.MOV.U32 R6, RZ, RZ, R9 ;  /* 0x000000ffff064224 */ /* 0x000fe400078e0009 */
[--C-:B------:R-:W-:Y:S01]  /*0470*/  @P4 IMAD.MOV.U32 R5, RZ, RZ, R10.reuse ;  /* 0x000000ffff054224 */ /* 0x100fe200078e000a */
[----:B------:R-:W-:Y:S01]  /*0480*/  ISETP.EQ.AND P4, PT, R7, 0x4, PT ;  /* 0x000000040700780c */ /* 0x000fe20003f82270 */
[----:B------:R-:W-:Y:S01]  /*0490*/  @P2 IMAD.MOV.U32 R6, RZ, RZ, R10 ;  /* 0x000000ffff062224 */ /* 0x000fe200078e000a */
[----:B------:R-:W-:Y:S01]  /*04a0*/  @P2 MOV R5, R12 ;  /* 0x0000000c00052202 */ /* 0x000fe20000000f00 */
[----:B------:R-:W-:Y:S02]  /*04b0*/  @P1 IMAD.MOV.U32 R5, RZ, RZ, R13 ;  /* 0x000000ffff051224 */ /* 0x000fe400078e000d */
[----:B------:R-:W-:-:S02]  /*04c0*/  @P0 IMAD.MOV.U32 R5, RZ, RZ, R14 ;  /* 0x000000ffff050224 */ /* 0x000fc400078e000e */
[----:B------:R-:W-:Y:S02]  /*04d0*/  @P1 IMAD.MOV.U32 R6, RZ, RZ, R12 ;  /* 0x000000ffff061224 */ /* 0x000fe400078e000c */
[----:B------:R-:W-:Y:S02]  /*04e0*/  @P3 IMAD.MOV.U32 R5, RZ, RZ, R15 ;  /* 0x000000ffff053224 */ /* 0x000fe400078e000f */
[----:B------:R-:W-:Y:S02]  /*04f0*/  @P5 IMAD.MOV.U32 R5, RZ, RZ, R3 ;  /* 0x000000ffff055224 */ /* 0x000fe400078e0003 */
[----:B------:R-:W-:Y:S01]  /*0500*/  @P0 IMAD.MOV.U32 R6, RZ, RZ, R13 ;  /* 0x000000ffff060224 */ /* 0x000fe200078e000d */
[----:B------:R-:W-:Y:S01]  /*0510*/  @P3 MOV R6, R14 ;  /* 0x0000000e00063202 */ /* 0x000fe20000000f00 */
[----:B------:R-:W-:Y:S01]  /*0520*/  @P5 IMAD.MOV.U32 R6, RZ, RZ, R15 ;  /* 0x000000ffff065224 */ /* 0x000fe200078e000f */
[----:B------:R-:W-:Y:S01]  /*0530*/  MOV R11, R5 ;  /* 0x00000005000b7202 */ /* 0x000fe20000000f00 */
[----:B------:R-:W-:Y:S01]  /*0540*/  @P4 IMAD.MOV.U32 R6, RZ, RZ, R3 ;  /* 0x000000ffff064224 */ /* 0x000fe200078e0003 */
[----:B------:R-:W-:Y:S06]  /*0550*/  @!P6 BRA `(.L_x_2) ;  /* 0x00000000002ce947 */ /* 0x000fec0003800000 */
[----:B------:R-:W-:Y:S01]  /*0560*/  @P2 IMAD.MOV.U32 R5, RZ, RZ, R9 ;  /* 0x000000ffff052224 */ /* 0x000fe200078e0009 */
[----:B------:R-:W-:Y:S01]  /*0570*/  LOP3.LUT R4, R4, 0x1f, RZ, 0xc0, !PT ;  /* 0x0000001f04047812 */ /* 0x000fe200078ec0ff */
[----:B------:R-:W-:Y:S02]  /*0580*/  @P1 IMAD.MOV.U32 R5, RZ, RZ, R10 ;  /* 0x000000ffff051224 */ /* 0x000fe400078e000a */
[----:B------:R-:W-:Y:S01]  /*0590*/  @P0 IMAD.MOV.U32 R5, RZ, RZ, R12 ;  /* 0x000000ffff050224 */ /* 0x000fe200078e000c */
[----:B------:R-:W-:Y:S01]  /*05a0*/  ISETP.EQ.AND P0, PT, R7, 0x8, PT ;  /* 0x000000080700780c */ /* 0x000fe20003f02270 */
[----:B------:R-:W-:Y:S01]  /*05b0*/  @P3 IMAD.MOV.U32 R5, RZ, RZ, R13 ;  /* 0x000000ffff053224 */ /* 0x000fe200078e000d */
[----:B------:R-:W-:Y:S01]  /*05c0*/  @P5 MOV R5, R14 ;  /* 0x0000000e00055202 */ /* 0x000fe20000000f00 */
[----:B------:R-:W-:Y:S01]  /*05d0*/  @P4 IMAD.MOV.U32 R5, RZ, RZ, R15 ;  /* 0x000000ffff054224 */ /* 0x000fe200078e000f */
[----:B------:R-:W-:-:S09]  /*05e0*/  SHF.L.W.U32.HI R11, R6, R4, R11 ;  /* 0x00000004060b7219 */ /* 0x000fd20000010e0b */
[----:B------:R-:W-:-:S05]  /*05f0*/  @P0 IMAD.MOV.U32 R5, RZ, RZ, R3 ;  /* 0x000000ffff050224 */ /* 0x000fca00078e0003 */
[----:B------:R-:W-:-:S07]  /*0600*/  SHF.L.W.U32.HI R6, R5, R4, R6 ;  /* 0x0000000405067219 */ /* 0x000fce0000010e06 */
.L_x_2:
[C---:B------:R-:W-:Y:S01]  /*0610*/  SHF.L.W.U32.HI R3, R6.reuse, 0x2, R11 ;  /* 0x0000000206037819 */ /* 0x040fe20000010e0b */
[----:B------:R-:W-:Y:S01]  /*0620*/  IMAD.SHL.U32 R6, R6, 0x4, RZ ;  /* 0x0000000406067824 */ /* 0x000fe200078e00ff */
[----:B------:R-:W-:Y:S01]  /*0630*/  UMOV UR4, 0x54442d19 ;  /* 0x54442d1900047882 */ /* 0x000fe20000000000 */
[----:B------:R-:W-:Y:S01]  /*0640*/  UMOV UR5, 0x3bf921fb ;  /* 0x3bf921fb00057882 */ /* 0x000fe20000000000 */
[----:B------:R-:W-:Y:S02]  /*0650*/  SHF.R.S32.HI R4, RZ, 0x1f, R3 ;  /* 0x0000001fff047819 */ /* 0x000fe40000011403 */
[----:B------:R-:W-:Y:S02]  /*0660*/  ISETP.GE.AND P0, PT, R0, RZ, PT ;  /* 0x000000ff0000720c */ /* 0x000fe40003f06270 */
[C---:B------:R-:W-:Y:S02]  /*0670*/  LOP3.LUT R8, R4.reuse, R6, RZ, 0x3c, !PT ;  /* 0x0000000604087212 */ /* 0x040fe400078e3cff */
[----:B------:R-:W-:-:S02]  /*0680*/  LOP3.LUT R9, R4, R3, RZ, 0x3c, !PT ;  /* 0x0000000304097212 */ /* 0x000fc400078e3cff */
[----:B------:R-:W-:Y:S02]  /*0690*/  LOP3.LUT R0, R3, R0, RZ, 0x3c, !PT ;  /* 0x0000000003007212 */ /* 0x000fe400078e3cff */
[----:B------:R-:W0:Y:S02]  /*06a0*/  I2F.F64.S64 R4, R8 ;  /* 0x0000000800047312 */ /* 0x000e240000301c00 */
[----:B------:R-:W-:Y:S01]  /*06b0*/  ISETP.GE.AND P1, PT, R0, RZ, PT ;  /* 0x000000ff0000720c */ /* 0x000fe20003f26270 */
[----:B0-----:R-:W-:Y:S01]  /*06c0*/  DMUL R6, R4, UR4 ;  /* 0x0000000404067c28 */ /* 0x001fe20008000000 */
[----:B------:R-:W-:-:S04]  /*06d0*/  SHF.R.U32.HI R4, RZ, 0x1e, R11 ;  /* 0x0000001eff047819 */ /* 0x000fc8000001160b */
[----:B------:R-:W-:-:S05]  /*06e0*/  LEA.HI R4, R3, R4, RZ, 0x1 ;  /* 0x0000000403047211 */ /* 0x000fca00078f08ff */
[----:B------:R-:W0:Y:S01]  /*06f0*/  F2F.F32.F64 R6, R6 ;  /* 0x0000000600067310 */ /* 0x000e220000301000 */
[----:B------:R-:W-:-:S05]  /*0700*/  IMAD.MOV R0, RZ, RZ, -R4 ;  /* 0x000000ffff007224 */ /* 0x000fca00078e0a04 */
[----:B------:R-:W-:Y:S02]  /*0710*/  @!P0 MOV R4, R0 ;  /* 0x0000000000048202 */ /* 0x000fe40000000f00 */
[----:B0-----:R-:W-:-:S07]  /*0720*/  FSEL R8, -R6, R6, !P1 ;  /* 0x0000000606087208 */ /* 0x001fce0004800100 */
.L_x_0:
[----:B------:R-:W0:Y:S02]  /*0730*/  LDC.64 R6, c[0x0][0x380] ;  /* 0x0000e000ff067b82 */ /* 0x000e240000000a00 */
[----:B0-----:R-:W-:-:S05]  /*0740*/  IMAD.WIDE R2, R2, 0x4, R6 ;  /* 0x0000000402027825 */ /* 0x001fca00078e0206 */
[----:B------:R-:W2:Y:S01]  /*0750*/  LDG.E R9, desc[UR6][R2.64] ;  /* 0x0000000602097981 */ /* 0x000ea2000c1e1900 */
[----:B------:R-:W-:Y:S01]  /*0760*/  LOP3.LUT R0, R4, 0x1, RZ, 0xc0, !PT ;  /* 0x0000000104007812 */ /* 0x000fe200078ec0ff */
[----:B------:R-:W-:Y:S02]  /*0770*/  IMAD.MOV.U32 R6, RZ, RZ, 0x37cbac00 ;  /* 0x37cbac00ff067424 */ /* 0x000fe400078e00ff */
[----:B------:R-:W-:Y:S01]  /*0780*/  FMUL R5, R8, R8 ;  /* 0x0000000808057220 */ /* 0x000fe20000400000 */
[----:B------:R-:W-:Y:S01]  /*0790*/  IMAD.MOV.U32 R7, RZ, RZ, 0x3effffff ;  /* 0x3effffffff077424 */ /* 0x000fe200078e00ff */
[----:B------:R-:W-:Y:S01]  /*07a0*/  ISETP.NE.U32.AND P0, PT, R0, 0x1, PT ;  /* 0x000000010000780c */ /* 0x000fe20003f05070 */
[----:B------:R-:W-:Y:S02]  /*07b0*/  IMAD.MOV.U32 R0, RZ, RZ, 0x3d2aaabb ;  /* 0x3d2aaabbff007424 */ /* 0x000fe400078e00ff */
[----:B------:R-:W-:Y:S01]  /*07c0*/  FFMA R6, R5, R6, -0.0013887860113754868507 ;  /* 0xbab607ed05067423 */ /* 0x000fe20000000006 */
[----:B------:R-:W-:-:S02]  /*07d0*/  LOP3.LUT P1, RZ, R4, 0x2, RZ, 0xc0, !PT ;  /* 0x0000000204ff7812 */ /* 0x000fc4000782c0ff */
[----:B------:R-:W-:Y:S02]  /*07e0*/  FSEL R7, -R7, -0.16666662693023681641, !P0 ;  /* 0xbe2aaaa807077808 */ /* 0x000fe40004000100 */
[----:B------:R-:W-:Y:S02]  /*07f0*/  FSEL R6, R6, -0.00019574658654164522886, !P0 ;  /* 0xb94d415306067808 */ /* 0x000fe40004000000 */
[----:B------:R-:W-:-:S05]  /*0800*/  FSEL R0, R0, 0.0083327032625675201416, !P0 ;  /* 0x3c0885e400007808 */ /* 0x000fca0004000000 */
[----:B------:R-:W-:Y:S01]  /*0810*/  FFMA R6, R5, R6, R0 ;  /* 0x0000000605067223 */ /* 0x000fe20000000000 */
[----:B------:R-:W-:-:S03]  /*0820*/  FSEL R0, R8, 1, P0 ;  /* 0x3f80000008007808 */ /* 0x000fc60000000000 */
[C---:B------:R-:W-:Y:S02]  /*0830*/  FFMA R6, R5.reuse, R6, R7 ;  /* 0x0000000605067223 */ /* 0x040fe40000000007 */
[----:B------:R-:W-:-:S04]  /*0840*/  FFMA R5, R5, R0, RZ ;  /* 0x0000000005057223 */ /* 0x000fc800000000ff */
[----:B------:R-:W-:-:S04]  /*0850*/  FFMA R0, R5, R6, R0 ;  /* 0x0000000605007223 */ /* 0x000fc80000000000 */
[----:B------:R-:W-:-:S04]  /*0860*/  @P1 FADD R0, RZ, -R0 ;  /* 0x80000000ff001221 */ /* 0x000fc80000000000 */
[----:B--2---:R-:W-:-:S05]  /*0870*/  FADD R9, R0, R9 ;  /* 0x0000000900097221 */ /* 0x004fca0000000000 */
[----:B------:R-:W-:Y:S01]  /*0880*/  STG.E desc[UR6][R2.64], R9 ;  /* 0x0000000902007986 */ /* 0x000fe2000c101906 */
[----:B------:R-:W-:Y:S05]  /*0890*/  EXIT ;  /* 0x000000000000794d */ /* 0x000fea0003800000 */
.L_x_3:
[----:B------:R-:W-:-:S00]  /*08a0*/  BRA `(.L_x_3) ;  /* 0xfffffffc00fc7947 */ /* 0x000fc0000383ffff */
[----:B------:R-:W-:-:S00]  /*08b0*/  NOP ;  /* 0x0000000000007918 */ /* 0x000fc00000000000 */
        /* <DEDUP_REMOVED lines=12> */
.L_x_26:


//--------------------- .text._Z8update_ePfS_S_PKfS1_S1_iiiff --------------------------
	.section	.text._Z8update_ePfS_S_PKfS1_S1_iiiff,"ax",@progbits
	.align	128
        .global         _Z8update_ePfS_S_PKfS1_S1_iiiff
        .type           _Z8update_ePfS_S_PKfS1_S1_iiiff,@function
        .size           _Z8update_ePfS_S_PKfS1_S1_iiiff,(.L_x_24 - _Z8update_ePfS_S_PKfS1_S1_iiiff)
        .other          _Z8update_ePfS_S_PKfS1_S1_iiiff,@"STO_CUDA_ENTRY STV_DEFAULT"
_Z8update_ePfS_S_PKfS1_S1_iiiff:
.text._Z8update_ePfS_S_PKfS1_S1_iiiff:
[----:B------:R-:W-:Y:S01]  /*0000*/  LDC R1, c[0x0][0x37c] ;  /* 0x0000df00ff017b82 */ /* 0x000fe20000000800 */
[----:B------:R-:W0:Y:S07]  /*0010*/  S2R R3, SR_TID.Y ;  /* 0x0000000000037919 */ /* 0x000e2e0000002200 */
[----:B------:R-:W1:Y:S01]  /*0020*/  LDC R9, c[0x0][0x360] ;  /* 0x0000d800ff097b82 */ /* 0x000e620000000800 */
[----:B------:R-:W2:Y:S01]  /*0030*/  LDCU.64 UR8, c[0x0][0x3b0] ;  /* 0x00007600ff0877ac */ /* 0x000ea20008000a00 */
[----:B------:R-:W1:Y:S01]  /*0040*/  S2R R0, SR_TID.X ;  /* 0x0000000000007919 */ /* 0x000e620000002100 */
[----:B------:R-:W3:Y:S05]  /*0050*/  S2R R2, SR_TID.Z ;  /* 0x0000000000027919 */ /* 0x000eea0000002300 */
[----:B------:R-:W0:Y:S08]  /*0060*/  S2UR UR5, SR_CTAID.Y ;  /* 0x00000000000579c3 */ /* 0x000e300000002600 */
[----:B------:R-:W0:Y:S08]  /*0070*/  LDC R10, c[0x0][0x364] ;  /* 0x0000d900ff0a7b82 */ /* 0x000e300000000800 */
[----:B------:R-:W1:Y:S08]  /*0080*/  S2UR UR4, SR_CTAID.X ;  /* 0x00000000000479c3 */ /* 0x000e700000002500 */
[----:B------:R-:W3:Y:S08]  /*0090*/  S2UR UR6, SR_CTAID.Z ;  /* 0x00000000000679c3 */ /* 0x000ef00000002700 */
[----:B------:R-:W3:Y:S01]  /*00a0*/  LDC R15, c[0x0][0x368] ;  /* 0x0000da00ff0f7b82 */ /* 0x000ee20000000800 */
[----:B0-----:R-:W-:-:S05]  /*00b0*/  IMAD R10, R10, UR5, R3 ;  /* 0x000000050a0a7c24 */ /* 0x001fca000f8e0203 */
[----:B------:R-:W-:Y:S01]  /*00c0*/  ISETP.NE.AND P0, PT, R10, RZ, PT ;  /* 0x000000ff0a00720c */ /* 0x000fe20003f05270 */
[----:B-1----:R-:W-:Y:S01]  /*00d0*/  IMAD R9, R9, UR4, R0 ;  /* 0x0000000409097c24 */ /* 0x002fe2000f8e0200 */
[----:B------:R-:W0:Y:S04]  /*00e0*/  LDCU UR4, c[0x0][0x3b8] ;  /* 0x00007700ff0477ac */ /* 0x000e280008000800 */
[----:B------:R-:W-:Y:S01]  /*00f0*/  ISETP.EQ.OR P0, PT, R9, RZ, !P0 ;  /* 0x000000ff0900720c */ /* 0x000fe20004702670 */
[----:B---3--:R-:W-:-:S05]  /*0100*/  IMAD R15, R15, UR6, R2 ;  /* 0x000000060f0f7c24 */ /* 0x008fca000f8e0202 */
[----:B------:R-:W-:-:S04]  /*0110*/  ISETP.EQ.OR P0, PT, R15, RZ, P0 ;  /* 0x000000ff0f00720c */ /* 0x000fc80000702670 */
[----:B--2---:R-:W-:-:S04]  /*0120*/  ISETP.GE.OR P0, PT, R9, UR8, P0 ;  /* 0x0000000809007c0c */ /* 0x004fc80008706670 */
[----:B------:R-:W-:-:S04]  /*0130*/  ISETP.GE.OR P0, PT, R10, UR9, P0 ;  /* 0x000000090a007c0c */ /* 0x000fc80008706670 */
[----:B0-----:R-:W-:-:S13]  /*0140*/  ISETP.GE.OR P0, PT, R15, UR4, P0 ;  /* 0x000000040f007c0c */ /* 0x001fda0008706670 */
[----:B------:R-:W-:Y:S05]  /*0150*/  @P0 EXIT ;  /* 0x000000000000094d */ /* 0x000fea0003800000 */
[----:B------:R-:W0:Y:S01]  /*0160*/  LDC R4, c[0x0][0x3c0] ;  /* 0x0000f000ff047b82 */ /* 0x000e220000000800 */
[----:B------:R-:W1:Y:S01]  /*0170*/  LDCU UR6, c[0x0][0x3bc] ;  /* 0x00007780ff0677ac */ /* 0x000e620008000800 */
[----:B------:R-:W-:Y:S02]  /*0180*/  IMAD R15, R15, UR8, RZ ;  /* 0x000000080f0f7c24 */ /* 0x000fe4000f8e02ff */
[----:B------:R-:W-:Y:S01]  /*0190*/  IMAD R8, R10, UR8, R9 ;  /* 0x000000080a087c24 */ /* 0x000fe2000f8e0209 */
[----:B------:R-:W2:Y:S01]  /*01a0*/  LDCU.64 UR4, c[0x0][0x358] ;  /* 0x00006b00ff0477ac */ /* 0x000ea20008000a00 */
[----:B-1----:R-:W-:Y:S01]  /*01b0*/  IMAD.U32 R5, RZ, RZ, UR6 ;  /* 0x00000006ff057e24 */ /* 0x002fe2000f8e00ff */
[----:B0-----:R-:W0:Y:S08]  /*01c0*/  MUFU.RCP R0, R4 ;  /* 0x0000000400007308 */ /* 0x001e300000001000 */
[----:B------:R-:W1:Y:S01]  /*01d0*/  FCHK P0, R5, R4 ;  /* 0x0000000405007302 */ /* 0x000e620000000000 */
[----:B0-----:R-:W-:-:S04]  /*01e0*/  FFMA R3, R0, -R4, 1 ;  /* 0x3f80000000037423 */ /* 0x001fc80000000804 */
[----:B------:R-:W-:-:S04]  /*01f0*/  FFMA R0, R0, R3, R0 ;  /* 0x0000000300007223 */ /* 0x000fc80000000000 */
[----:B------:R-:W-:-:S04]  /*0200*/  FFMA R3, R0, UR6, RZ ;  /* 0x0000000600037c23 */ /* 0x000fc800080000ff */
[----:B------:R-:W-:-:S04]  /*0210*/  FFMA R2, R3, -R4, UR6 ;  /* 0x0000000603027e23 */ /* 0x000fc80008000804 */
[----:B------:R-:W-:Y:S01]  /*0220*/  FFMA R0, R0, R2, R3 ;  /* 0x0000000200007223 */ /* 0x000fe20000000003 */
[----:B------:R-:W-:Y:S01]  /*0230*/  IMAD R2, R15, UR9, R8 ;  /* 0x000000090f027c24 */ /* 0x000fe2000f8e0208 */
[----:B-12---:R-:W-:Y:S06]  /*0240*/  @!P0 BRA `(.L_x_4) ;  /* 0x0000000000088947 */ /* 0x006fec0003800000 */
[----:B------:R-:W-:-:S07]  /*0250*/  MOV R4, 0x270 ;  /* 0x0000027000047802 */ /* 0x000fce0000000f00 */
[----:B------:R-:W-:Y:S05]  /*0260*/  CALL.REL.NOINC `($__internal_0_$__cuda_sm3x_div_rn_noftz_f32_slowpath) ;  /* 0x0000000000d47944 */ /* 0x000fea0003c00000 */
.L_x_4:
[----:B------:R-:W0:Y:S08]  /*0270*/  LDC.64 R12, c[0x0][0x3b0] ;  /* 0x0000ec00ff0c7b82 */ /* 0x000e300000000a00 */
[----:B------:R-:W1:Y:S08]  /*0280*/  LDC.64 R4, c[0x0][0x3a8] ;  /* 0x0000ea00ff047b82 */ /* 0x000e700000000a00 */
[----:B------:R-:W2:Y:S01]  /*0290*/  LDC.64 R6, c[0x0][0x3a0] ;  /* 0x0000e800ff067b82 */ /* 0x000ea20000000a00 */
[----:B0-----:R-:W-:-:S07]  /*02a0*/  IMAD R14, R10, R12, -R12 ;  /* 0x0000000c0a0e7224 */ /* 0x001fce00078e0a0c */
[----:B------:R-:W0:Y:S01]  /*02b0*/  LDC.64 R10, c[0x0][0x380] ;  /* 0x0000e000ff0a7b82 */ /* 0x000e220000000a00 */
[----:B------:R-:W-:-:S04]  /*02c0*/  IMAD.IADD R14, R9, 0x1, R14 ;  /* 0x00000001090e7824 */ /* 0x000fc800078e020e */
[C---:B------:R-:W-:Y:S01]  /*02d0*/  IMAD R3, R15.reuse, R13, R14 ;  /* 0x0000000d0f037224 */ /* 0x040fe200078e020e */
[----:B------:R-:W-:-:S03]  /*02e0*/  IADD3 R15, PT, PT, R15, -R12, RZ ;  /* 0x8000000c0f0f7210 */ /* 0x000fc60007ffe0ff */
[----:B-1----:R-:W-:-:S04]  /*02f0*/  IMAD.WIDE R16, R3, 0x4, R4 ;  /* 0x0000000403107825 */ /* 0x002fc800078e0204 */
[C---:B------:R-:W-:Y:S02]  /*0300*/  IMAD.WIDE R4, R2.reuse, 0x4, R4 ;  /* 0x0000000402047825 */ /* 0x040fe400078e0204 */
[----:B------:R-:W3:Y:S02]  /*0310*/  LDG.E R17, desc[UR4][R16.64] ;  /* 0x0000000410117981 */ /* 0x000ee4000c1e1900 */
[----:B------:R-:W-:Y:S02]  /*0320*/  IMAD R15, R15, R13, R8 ;  /* 0x0000000d0f0f7224 */ /* 0x000fe400078e0208 */
[C-C-:B--2---:R-:W-:Y:S01]  /*0330*/  IMAD.WIDE R8, R2.reuse, 0x4, R6.reuse ;  /* 0x0000000402087825 */ /* 0x144fe200078e0206 */
[----:B------:R-:W3:Y:S03]  /*0340*/  LDG.E R12, desc[UR4][R4.64] ;  /* 0x00000004040c7981 */ /* 0x000ee6000c1e1900 */
[----:B------:R-:W-:Y:S01]  /*0350*/  IMAD.WIDE R18, R15, 0x4, R6 ;  /* 0x000000040f127825 */ /* 0x000fe200078e0206 */
[----:B------:R-:W2:Y:S01]  /*0360*/  LDG.E R21, desc[UR4][R8.64] ;  /* 0x0000000408157981 */ /* 0x000ea2000c1e1900 */
[----:B------:R-:W1:Y:S02]  /*0370*/  LDC.64 R6, c[0x0][0x398] ;  /* 0x0000e600ff067b82 */ /* 0x000e640000000a00 */
[----:B0-----:R-:W-:-:S02]  /*0380*/  IMAD.WIDE R10, R2, 0x4, R10 ;  /* 0x00000004020a7825 */ /* 0x001fc400078e020a */
[----:B------:R-:W4:Y:S04]  /*0390*/  LDG.E R19, desc[UR4][R18.64] ;  /* 0x0000000412137981 */ /* 0x000f28000c1e1900 */
[----:B------:R-:W5:Y:S01]  /*03a0*/  LDG.E R20, desc[UR4][R10.64] ;  /* 0x000000040a147981 */ /* 0x000f62000c1e1900 */
[----:B---3--:R-:W-:Y:S02]  /*03b0*/  FADD R14, R12, -R17 ;  /* 0x800000110c0e7221 */ /* 0x008fe40000000000 */
[----:B------:R-:W0:Y:S02]  /*03c0*/  LDC.64 R12, c[0x0][0x388] ;  /* 0x0000e200ff0c7b82 */ /* 0x000e240000000a00 */
[----:B--2---:R-:W-:-:S04]  /*03d0*/  FADD R14, R14, -R21 ;  /* 0x800000150e0e7221 */ /* 0x004fc80000000000 */
[----:B----4-:R-:W-:-:S04]  /*03e0*/  FADD R17, R14, R19 ;  /* 0x000000130e117221 */ /* 0x010fc80000000000 */
[----:B-----5:R-:W-:Y:S01]  /*03f0*/  FFMA R23, R17, R0, R20 ;  /* 0x0000000011177223 */ /* 0x020fe20000000014 */
[----:B-1----:R-:W-:-:S04]  /*0400*/  IMAD.WIDE R20, R15, 0x4, R6 ;  /* 0x000000040f147825 */ /* 0x002fc800078e0206 */
[C---:B------:R-:W-:Y:S01]  /*0410*/  IMAD.WIDE R14, R2.reuse, 0x4, R6 ;  /* 0x00000004020e7825 */ /* 0x040fe200078e0206 */
[----:B------:R1:W-:Y:S04]  /*0420*/  STG.E desc[UR4][R10.64], R23 ;  /* 0x000000170a007986 */ /* 0x0003e8000c101904 */
[----:B------:R-:W2:Y:S04]  /*0430*/  LDG.E R21, desc[UR4][R20.64] ;  /* 0x0000000414157981 */ /* 0x000ea8000c1e1900 */
[----:B------:R-:W2:Y:S01]  /*0440*/  LDG.E R16, desc[UR4][R14.64] ;  /* 0x000000040e107981 */ /* 0x000ea2000c1e1900 */
[----:B0-----:R-:W-:-:S03]  /*0450*/  IMAD.WIDE R12, R2, 0x4, R12 ;  /* 0x00000004020c7825 */ /* 0x001fc600078e020c */
[----:B------:R-:W3:Y:S04]  /*0460*/  LDG.E R19, desc[UR4][R4.64] ;  /* 0x0000000404137981 */ /* 0x000ee8000c1e1900 */
[----:B------:R-:W4:Y:S04]  /*0470*/  LDG.E R25, desc[UR4][R4.64+-0x4] ;  /* 0xfffffc0404197981 */ /* 0x000f28000c1e1900 */
[----:B------:R-:W5:Y:S01]  /*0480*/  LDG.E R22, desc[UR4][R12.64] ;  /* 0x000000040c167981 */ /* 0x000f62000c1e1900 */
[----:B------:R-:W-:-:S04]  /*0490*/  IMAD.WIDE R6, R3, 0x4, R6 ;  /* 0x0000000403067825 */ /* 0x000fc800078e0206 */
[----:B--2---:R-:W-:Y:S02]  /*04a0*/  FADD R18, R16, -R21 ;  /* 0x8000001510127221 */ /* 0x004fe40000000000 */
[----:B------:R-:W0:Y:S02]  /*04b0*/  LDC.64 R16, c[0x0][0x390] ;  /* 0x0000e400ff107b82 */ /* 0x000e240000000a00 */
[----:B---3--:R-:W-:-:S04]  /*04c0*/  FADD R18, R18, -R19 ;  /* 0x8000001312127221 */ /* 0x008fc80000000000 */
[----:B----4-:R-:W-:-:S04]  /*04d0*/  FADD R25, R18, R25 ;  /* 0x0000001912197221 */ /* 0x010fc80000000000 */
[----:B-----5:R-:W-:-:S05]  /*04e0*/  FFMA R25, R25, R0, R22 ;  /* 0x0000000019197223 */ /* 0x020fca0000000016 */
[----:B------:R-:W-:Y:S04]  /*04f0*/  STG.E desc[UR4][R12.64], R25 ;  /* 0x000000190c007986 */ /* 0x000fe8000c101904 */
[----:B-1----:R-:W2:Y:S04]  /*0500*/  LDG.E R10, desc[UR4][R8.64] ;  /* 0x00000004080a7981 */ /* 0x002ea8000c1e1900 */
[----:B------:R-:W2:Y:S01]  /*0510*/  LDG.E R11, desc[UR4][R8.64+-0x4] ;  /* 0xfffffc04080b7981 */ /* 0x000ea2000c1e1900 */
[----:B0-----:R-:W-:-:S03]  /*0520*/  IMAD.WIDE R16, R2, 0x4, R16 ;  /* 0x0000000402107825 */ /* 0x001fc600078e0210 */
[----:B------:R-:W3:Y:S04]  /*0530*/  LDG.E R15, desc[UR4][R14.64] ;  /* 0x000000040e0f7981 */ /* 0x000ee8000c1e1900 */
[----:B------:R-:W4:Y:S04]  /*0540*/  LDG.E R7, desc[UR4][R6.64] ;  /* 0x0000000406077981 */ /* 0x000f28000c1e1900 */
[----:B------:R-:W5:Y:S01]  /*0550*/  LDG.E R2, desc[UR4][R16.64] ;  /* 0x0000000410027981 */ /* 0x000f62000c1e1900 */
[----:B--2---:R-:W-:-:S04]  /*0560*/  FADD R10, R10, -R11 ;  /* 0x8000000b0a0a7221 */ /* 0x004fc80000000000 */
[----:B---3--:R-:W-:-:S04]  /*0570*/  FADD R10, R10, -R15 ;  /* 0x8000000f0a0a7221 */ /* 0x008fc80000000000 */
[----:B----4-:R-:W-:-:S04]  /*0580*/  FADD R3, R10, R7 ;  /* 0x000000070a037221 */ /* 0x010fc80000000000 */
[----:B-----5:R-:W-:-:S05]  /*0590*/  FFMA R3, R3, R0, R2 ;  /* 0x0000000003037223 */ /* 0x020fca0000000002 */
[----:B------:R-:W-:Y:S01]  /*05a0*/  STG.E desc[UR4][R16.64], R3 ;  /* 0x0000000310007986 */ /* 0x000fe2000c101904 */
[----:B------:R-:W-:Y:S05]  /*05b0*/  EXIT ;  /* 0x000000000000794d */ /* 0x000fea0003800000 */
        .weak           $__internal_0_$__cuda_sm3x_div_rn_noftz_f32_slowpath
        .type           $__internal_0_$__cuda_sm3x_div_rn_noftz_f32_slowpath,@function
        .size           $__internal_0_$__cuda_sm3x_div_rn_noftz_f32_slowpath,(.L_x_24 - $__internal_0_$__cuda_sm3x_div_rn_noftz_f32_slowpath)
$__internal_0_$__cuda_sm3x_div_rn_noftz_f32_slowpath:
[----:B------:R-:W0:Y:S08]  /*05c0*/  LDC R3, c[0x0][0x3c0] ;  /* 0x0000f000ff037b82 */ /* 0x000e300000000800 */
[----:B------:R-:W1:Y:S08]  /*05d0*/  LDC R0, c[0x0][0x3bc] ;  /* 0x0000ef00ff007b82 */ /* 0x000e700000000800 */
[----:B------:R-:W2:Y:S01]  /*05e0*/  LDC R11, c[0x0][0x3bc] ;  /* 0x0000ef00ff0b7b82 */ /* 0x000ea20000000800 */
[----:B0-----:R-:W-:-:S07]  /*05f0*/  SHF.R.U32.HI R6, RZ, 0x17, R3 ;  /* 0x00000017ff067819 */ /* 0x001fce0000011603 */
[----:B------:R-:W0:Y:S01]  /*0600*/  LDC R12, c[0x0][0x3c0] ;  /* 0x0000f000ff0c7b82 */ /* 0x000e220000000800 */
[----:B------:R-:W-:Y:S02]  /*0610*/  LOP3.LUT R7, R6, 0xff, RZ, 0xc0, !PT ;  /* 0x000000ff06077812 */ /* 0x000fe400078ec0ff */
[----:B-1----:R-:W-:-:S03]  /*0620*/  SHF.R.U32.HI R5, RZ, 0x17, R0 ;  /* 0x00000017ff057819 */ /* 0x002fc60000011600 */
[----:B------:R-:W-:Y:S01]  /*0630*/  VIADD R14, R7, 0xffffffff ;  /* 0xffffffff070e7836 */ /* 0x000fe20000000000 */
[----:B------:R-:W-:-:S04]  /*0640*/  LOP3.LUT R6, R5, 0xff, RZ, 0xc0, !PT ;  /* 0x000000ff05067812 */ /* 0x000fc800078ec0ff */
[----:B------:R-:W-:Y:S02]  /*0650*/  ISETP.GT.U32.AND P0, PT, R14, 0xfd, PT ;  /* 0x000000fd0e00780c */ /* 0x000fe40003f04070 */
[----:B------:R-:W-:-:S04]  /*0660*/  IADD3 R13, PT, PT, R6, -0x1, RZ ;  /* 0xffffffff060d7810 */ /* 0x000fc80007ffe0ff */
[----:B------:R-:W-:-:S13]  /*0670*/  ISETP.GT.U32.OR P0, PT, R13, 0xfd, P0 ;  /* 0x000000fd0d00780c */ /* 0x000fda0000704470 */
[----:B------:R-:W-:Y:S01]  /*0680*/  @!P0 IMAD.MOV.U32 R5, RZ, RZ, RZ ;  /* 0x000000ffff058224 */ /* 0x000fe200078e00ff */
[----:B--2---:R-:W-:Y:S06]  /*0690*/  @!P0 BRA `(.L_x_5) ;  /* 0x00000000005c8947 */ /* 0x004fec0003800000 */
[----:B------:R-:W-:Y:S02]  /*06a0*/  FSETP.GTU.FTZ.AND P0, PT, |R0|, +INF , PT ;  /* 0x7f8000000000780b */ /* 0x000fe40003f1c200 */
[----:B------:R-:W-:-:S04]  /*06b0*/  FSETP.GTU.FTZ.AND P1, PT, |R3|, +INF , PT ;  /* 0x7f8000000300780b */ /* 0x000fc80003f3c200 */
[----:B------:R-:W-:-:S13]  /*06c0*/  PLOP3.LUT P0, PT, P0, P1, PT, 0xf8, 0x8f ;  /* 0x00000000008f781c */ /* 0x000fda0000703f70 */
[----:B------:R-:W-:Y:S05]  /*06d0*/  @P0 BRA `(.L_x_6) ;  /* 0x0000000400440947 */ /* 0x000fea0003800000 */
[----:B0-----:R-:W-:-:S13]  /*06e0*/  LOP3.LUT P0, RZ, R12, 0x7fffffff, R11, 0xc8, !PT ;  /* 0x7fffffff0cff7812 */ /* 0x001fda000780c80b */
[----:B------:R-:W-:Y:S05]  /*06f0*/  @!P0 BRA `(.L_x_7) ;  /* 0x0000000400348947 */ /* 0x000fea0003800000 */
[C---:B------:R-:W-:Y:S02]  /*0700*/  FSETP.NEU.FTZ.AND P2, PT, |R0|.reuse, +INF , PT ;  /* 0x7f8000000000780b */ /* 0x040fe40003f5d200 */
[----:B------:R-:W-:Y:S02]  /*0710*/  FSETP.NEU.FTZ.AND P1, PT, |R3|, +INF , PT ;  /* 0x7f8000000300780b */ /* 0x000fe40003f3d200 */
[----:B------:R-:W-:-:S11]  /*0720*/  FSETP.NEU.FTZ.AND P0, PT, |R0|, +INF , PT ;  /* 0x7f8000000000780b */ /* 0x000fd60003f1d200 */
[----:B------:R-:W-:Y:S05]  /*0730*/  @!P1 BRA !P2, `(.L_x_7) ;  /* 0x0000000400249947 */ /* 0x000fea0005000000 */
[----:B------:R-:W-:-:S04]  /*0740*/  LOP3.LUT P2, RZ, R11, 0x7fffffff, RZ, 0xc0, !PT ;  /* 0x7fffffff0bff7812 */ /* 0x000fc8000784c0ff */
[----:B------:R-:W-:-:S13]  /*0750*/  PLOP3.LUT P1, PT, P1, P2, PT, 0x2f, 0xf2 ;  /* 0x0000000000f2781c */ /* 0x000fda0000f24577 */
[----:B------:R-:W-:Y:S05]  /*0760*/  @P1 BRA `(.L_x_8) ;  /* 0x0000000400101947 */ /* 0x000fea0003800000 */
[----:B------:R-:W-:-:S04]  /*0770*/  LOP3.LUT P1, RZ, R12, 0x7fffffff, RZ, 0xc0, !PT ;  /* 0x7fffffff0cff7812 */ /* 0x000fc8000782c0ff */
[----:B------:R-:W-:-:S13]  /*0780*/  PLOP3.LUT P0, PT, P0, P1, PT, 0x2f, 0xf2 ;  /* 0x0000000000f2781c */ /* 0x000fda0000702577 */
[----:B------:R-:W-:Y:S05]  /*0790*/  @P0 BRA `(.L_x_9) ;  /* 0x0000000000f80947 */ /* 0x000fea0003800000 */
[----:B------:R-:W-:Y:S02]  /*07a0*/  ISETP.GE.AND P0, PT, R13, RZ, PT ;  /* 0x000000ff0d00720c */ /* 0x000fe40003f06270 */
[----:B------:R-:W-:-:S11]  /*07b0*/  ISETP.GE.AND P1, PT, R14, RZ, PT ;  /* 0x000000ff0e00720c */ /* 0x000fd60003f26270 */
[----:B------:R-:W-:Y:S01]  /*07c0*/  @P0 MOV R5, RZ ;  /* 0x000000ff00050202 */ /* 0x000fe20000000f00 */
[----:B------:R-:W-:Y:S02]  /*07d0*/  @!P0 IMAD.MOV.U32 R5, RZ, RZ, -0x40 ;  /* 0xffffffc0ff058424 */ /* 0x000fe400078e00ff */
[----:B------:R-:W-:Y:S01]  /*07e0*/  @!P0 FFMA R11, R0, 1.84467440737095516160e+19, RZ ;  /* 0x5f800000000b8823 */ /* 0x000fe200000000ff */
[----:B------:R-:W-:Y:S02]  /*07f0*/  @!P1 FFMA R12, R3, 1.84467440737095516160e+19, RZ ;  /* 0x5f800000030c9823 */ /* 0x000fe400000000ff */
[----:B------:R-:W-:-:S07]  /*0800*/  @!P1 IADD3 R5, PT, PT, R5, 0x40, RZ ;  /* 0x0000004005059810 */ /* 0x000fce0007ffe0ff */
.L_x_5:
[----:B------:R-:W-:Y:S02]  /*0810*/  LEA R3, R7, 0xc0800000, 0x17 ;  /* 0xc080000007037811 */ /* 0x000fe400078eb8ff */
[----:B------:R-:W-:-:S03]  /*0820*/  IADD3 R6, PT, PT, R6, -0x7f, RZ ;  /* 0xffffff8106067810 */ /* 0x000fc60007ffe0ff */
[----:B0-----:R-:W-:Y:S02]  /*0830*/  IMAD.IADD R3, R12, 0x1, -R3 ;  /* 0x000000010c037824 */ /* 0x001fe400078e0a03 */
[C---:B------:R-:W-:Y:S01]  /*0840*/  IMAD R0, R6.reuse, -0x800000, R11 ;  /* 0xff80000006007824 */ /* 0x040fe200078e020b */
[----:B------:R-:W-:Y:S01]  /*0850*/  IADD3 R6, PT, PT, R6, 0x7f, -R7 ;  /* 0x0000007f06067810 */ /* 0x000fe20007ffe807 */
[----:B------:R-:W0:Y:S01]  /*0860*/  MUFU.RCP R12, R3 ;  /* 0x00000003000c7308 */ /* 0x000e220000001000 */
[----:B------:R-:W-:-:S03]  /*0870*/  FADD.FTZ R13, -R3, -RZ ;  /* 0x800000ff030d7221 */ /* 0x000fc60000010100 */
[----:B------:R-:W-:Y:S02]  /*0880*/  IMAD.IADD R6, R6, 0x1, R5 ;  /* 0x0000000106067824 */ /* 0x000fe400078e0205 */
[----:B0-----:R-:W-:-:S04]  /*0890*/  FFMA R17, R12, R13, 1 ;  /* 0x3f8000000c117423 */ /* 0x001fc8000000000d */
[----:B------:R-:W-:-:S04]  /*08a0*/  FFMA R14, R12, R17, R12 ;  /* 0x000000110c0e7223 */ /* 0x000fc8000000000c */
[----:B------:R-:W-:-:S04]  /*08b0*/  FFMA R11, R0, R14, RZ ;  /* 0x0000000e000b7223 */ /* 0x000fc800000000ff */
[----:B------:R-:W-:-:S04]  /*08c0*/  FFMA R12, R13, R11, R0 ;  /* 0x0000000b0d0c7223 */ /* 0x000fc80000000000 */
[----:B------:R-:W-:-:S04]  /*08d0*/  FFMA R11, R14, R12, R11 ;  /* 0x0000000c0e0b7223 */ /* 0x000fc8000000000b */
[----:B------:R-:W-:-:S04]  /*08e0*/  FFMA R12, R13, R11, R0 ;  /* 0x0000000b0d0c7223 */ /* 0x000fc80000000000 */
[----:B------:R-:W-:-:S05]  /*08f0*/  FFMA R0, R14, R12, R11 ;  /* 0x0000000c0e007223 */ /* 0x000fca000000000b */
[----:B------:R-:W-:-:S04]  /*0900*/  SHF.R.U32.HI R3, RZ, 0x17, R0 ;  /* 0x00000017ff037819 */ /* 0x000fc80000011600 */
[----:B------:R-:W-:-:S04]  /*0910*/  LOP3.LUT R3, R3, 0xff, RZ, 0xc0, !PT ;  /* 0x000000ff03037812 */ /* 0x000fc800078ec0ff */
[----:B------:R-:W-:-:S05]  /*0920*/  IADD3 R7, PT, PT, R3, R6, RZ ;  /* 0x0000000603077210 */ /* 0x000fca0007ffe0ff */
[----:B------:R-:W-:-:S05]  /*0930*/  VIADD R3, R7, 0xffffffff ;  /* 0xffffffff07037836 */ /* 0x000fca0000000000 */
[----:B------:R-:W-:-:S13]  /*0940*/  ISETP.GE.U32.AND P0, PT, R3, 0xfe, PT ;  /* 0x000000fe0300780c */ /* 0x000fda0003f06070 */
[----:B------:R-:W-:Y:S05]  /*0950*/  @!P0 BRA `(.L_x_10) ;  /* 0x0000000000808947 */ /* 0x000fea0003800000 */
[----:B------:R-:W-:-:S13]  /*0960*/  ISETP.GT.AND P0, PT, R7, 0xfe, PT ;  /* 0x000000fe0700780c */ /* 0x000fda0003f04270 */
[----:B------:R-:W-:Y:S05]  /*0970*/  @P0 BRA `(.L_x_11) ;  /* 0x00000000006c0947 */ /* 0x000fea0003800000 */
[----:B------:R-:W-:-:S13]  /*0980*/  ISETP.GE.AND P0, PT, R7, 0x1, PT ;  /* 0x000000010700780c */ /* 0x000fda0003f06270 */
[----:B------:R-:W-:Y:S05]  /*0990*/  @P0 BRA `(.L_x_12) ;  /* 0x0000000000980947 */ /* 0x000fea0003800000 */
[----:B------:R-:W-:Y:S02]  /*09a0*/  ISETP.GE.AND P0, PT, R7, -0x18, PT ;  /* 0xffffffe80700780c */ /* 0x000fe40003f06270 */
[----:B------:R-:W-:-:S11]  /*09b0*/  LOP3.LUT R0, R0, 0x80000000, RZ, 0xc0, !PT ;  /* 0x8000000000007812 */ /* 0x000fd600078ec0ff */
[----:B------:R-:W-:Y:S05]  /*09c0*/  @!P0 BRA `(.L_x_12) ;  /* 0x00000000008c8947 */ /* 0x000fea0003800000 */
[CCC-:B------:R-:W-:Y:S01]  /*09d0*/  FFMA.RZ R3, R14.reuse, R12.reuse, R11.reuse ;  /* 0x0000000c0e037223 */ /* 0x1c0fe2000000c00b */
[CCC-:B------:R-:W-:Y:S01]  /*09e0*/  FFMA.RM R6, R14.reuse, R12.reuse, R11.reuse ;  /* 0x0000000c0e067223 */ /* 0x1c0fe2000000400b */
[C---:B------:R-:W-:Y:S02]  /*09f0*/  ISETP.NE.AND P2, PT, R7.reuse, RZ, PT ;  /* 0x000000ff0700720c */ /* 0x040fe40003f45270 */
[----:B------:R-:W-:Y:S02]  /*0a00*/  ISETP.NE.AND P1, PT, R7, RZ, PT ;  /* 0x000000ff0700720c */ /* 0x000fe40003f25270 */
[----:B------:R-:W-:Y:S01]  /*0a10*/  LOP3.LUT R5, R3, 0x7fffff, RZ, 0xc0, !PT ;  /* 0x007fffff03057812 */ /* 0x000fe200078ec0ff */
[----:B------:R-:W-:Y:S01]  /*0a20*/  FFMA.RP R3, R14, R12, R11 ;  /* 0x0000000c0e037223 */ /* 0x000fe2000000800b */
[----:B------:R-:W-:Y:S01]  /*0a30*/  IADD3 R12, PT, PT, R7, 0x20, RZ ;  /* 0x00000020070c7810 */ /* 0x000fe20007ffe0ff */
[----:B------:R-:W-:Y:S01]  /*0a40*/  IMAD.MOV R7, RZ, RZ, -R7 ;  /* 0x000000ffff077224 */ /* 0x000fe200078e0a07 */
[----:B------:R-:W-:-:S02]  /*0a50*/  LOP3.LUT R5, R5, 0x800000, RZ, 0xfc, !PT ;  /* 0x0080000005057812 */ /* 0x000fc400078efcff */
[----:B------:R-:W-:Y:S02]  /*0a60*/  FSETP.NEU.FTZ.AND P0, PT, R3, R6, PT ;  /* 0x000000060300720b */ /* 0x000fe40003f1d000 */
[----:B------:R-:W-:Y:S02]  /*0a70*/  SHF.L.U32 R12, R5, R12, RZ ;  /* 0x0000000c050c7219 */ /* 0x000fe400000006ff */
[----:B------:R-:W-:Y:S02]  /*0a80*/  SEL R6, R7, RZ, P2 ;  /* 0x000000ff07067207 */ /* 0x000fe40001000000 */
[----:B------:R-:W-:Y:S02]  /*0a90*/  ISETP.NE.AND P1, PT, R12, RZ, P1 ;  /* 0x000000ff0c00720c */ /* 0x000fe40000f25270 */
[----:B------:R-:W-:Y:S02]  /*0aa0*/  SHF.R.U32.HI R6, RZ, R6, R5 ;  /* 0x00000006ff067219 */ /* 0x000fe40000011605 */
[----:B------:R-:W-:-:S02]  /*0ab0*/  PLOP3.LUT P0, PT, P0, P1, PT, 0xf8, 0x8f ;  /* 0x00000000008f781c */ /* 0x000fc40000703f70 */
[----:B------:R-:W-:Y:S02]  /*0ac0*/  SHF.R.U32.HI R12, RZ, 0x1, R6 ;  /* 0x00000001ff0c7819 */ /* 0x000fe40000011606 */
[----:B------:R-:W-:-:S04]  /*0ad0*/  SEL R3, RZ, 0x1, !P0 ;  /* 0x00000001ff037807 */ /* 0x000fc80004000000 */
[----:B------:R-:W-:-:S04]  /*0ae0*/  LOP3.LUT R3, R3, 0x1, R12, 0xf8, !PT ;  /* 0x0000000103037812 */ /* 0x000fc800078ef80c */
[----:B------:R-:W-:-:S04]  /*0af0*/  LOP3.LUT R3, R3, R6, RZ, 0xc0, !PT ;  /* 0x0000000603037212 */ /* 0x000fc800078ec0ff */
[----:B------:R-:W-:-:S04]  /*0b00*/  IADD3 R3, PT, PT, R12, R3, RZ ;  /* 0x000000030c037210 */ /* 0x000fc80007ffe0ff */
[----:B------:R-:W-:Y:S01]  /*0b10*/  LOP3.LUT R0, R3, R0, RZ, 0xfc, !PT ;  /* 0x0000000003007212 */ /* 0x000fe200078efcff */
[----:B------:R-:W-:Y:S06]  /*0b20*/  BRA `(.L_x_12) ;  /* 0x0000000000347947 */ /* 0x000fec0003800000 */
.L_x_11:
[----:B------:R-:W-:-:S04]  /*0b30*/  LOP3.LUT R0, R0, 0x80000000, RZ, 0xc0, !PT ;  /* 0x8000000000007812 */ /* 0x000fc800078ec0ff */
[----:B------:R-:W-:Y:S01]  /*0b40*/  LOP3.LUT R0, R0, 0x7f800000, RZ, 0xfc, !PT ;  /* 0x7f80000000007812 */ /* 0x000fe200078efcff */
[----:B------:R-:W-:Y:S06]  /*0b50*/  BRA `(.L_x_12) ;  /* 0x0000000000287947 */ /* 0x000fec0003800000 */
.L_x_10:
[----:B------:R-:W-:Y:S01]  /*0b60*/  IMAD R0, R6, 0x800000, R0 ;  /* 0x0080000006007824 */ /* 0x000fe200078e0200 */
[----:B------:R-:W-:Y:S06]  /*0b70*/  BRA `(.L_x_12) ;  /* 0x0000000000207947 */ /* 0x000fec0003800000 */
.L_x_9:
[----:B------:R-:W-:-:S04]  /*0b80*/  LOP3.LUT R0, R12, 0x80000000, R11, 0x48, !PT ;  /* 0x800000000c007812 */ /* 0x000fc800078e480b */
[----:B------:R-:W-:Y:S01]  /*0b90*/  LOP3.LUT R0, R0, 0x7f800000, RZ, 0xfc, !PT ;  /* 0x7f80000000007812 */ /* 0x000fe200078efcff */
[----:B------:R-:W-:Y:S06]  /*0ba0*/  BRA `(.L_x_12) ;  /* 0x0000000000147947 */ /* 0x000fec0003800000 */
.L_x_8:
[----:B------:R-:W-:Y:S01]  /*0bb0*/  LOP3.LUT R0, R12, 0x80000000, R11, 0x48, !PT ;  /* 0x800000000c007812 */ /* 0x000fe200078e480b */
[----:B------:R-:W-:Y:S06]  /*0bc0*/  BRA `(.L_x_12) ;  /* 0x00000000000c7947 */ /* 0x000fec0003800000 */
.L_x_7:
[----:B------:R-:W1:Y:S01]  /*0bd0*/  MUFU.RSQ R0, -QNAN ;  /* 0xffc0000000007908 */ /* 0x000e620000001400 */
[----:B------:R-:W-:Y:S05]  /*0be0*/  BRA `(.L_x_12) ;  /* 0x0000000000047947 */ /* 0x000fea0003800000 */
.L_x_6:
[----:B------:R-:W-:-:S07]  /*0bf0*/  FADD.FTZ R0, R0, R3 ;  /* 0x0000000300007221 */ /* 0x000fce0000010000 */
.L_x_12:
[----:B------:R-:W-:-:S04]  /*0c00*/  HFMA2 R5, -RZ, RZ, 0, 0 ;  /* 0x00000000ff057431 */ /* 0x000fc800000001ff */
[----:B01----:R-:W-:Y:S05]  /*0c10*/  RET.REL.NODEC R4 `(_Z8update_ePfS_S_PKfS1_S1_iiiff) ;  /* 0xfffffff004f87950 */ /* 0x003fea0003c3ffff */
.L_x_13:
        /* <DEDUP_REMOVED lines=14> */
.L_x_24:


//--------------------- .text._Z8update_hPfS_S_PKfS1_S1_iiiff --------------------------
	.section	.text._Z8update_hPfS_S_PKfS1_S1_iiiff,"ax",@progbits
	.align	128
        .global         _Z8update_hPfS_S_PKfS1_S1_iiiff
        .type           _Z8update_hPfS_S_PKfS1_S1_iiiff,@function
        .size           _Z8update_hPfS_S_PKfS1_S1_iiiff,(.L_x_25 - _Z8update_hPfS_S_PKfS1_S1_iiiff)
        .other          _Z8update_hPfS_S_PKfS1_S1_iiiff,@"STO_CUDA_ENTRY STV_DEFAULT"
_Z8update_hPfS_S_PKfS1_S1_iiiff:
.text._Z8update_hPfS_S_PKfS1_S1_iiiff:
[----:B------:R-:W-:Y:S01]  /*0000*/  LDC R1, c[0x0][0x37c] ;  /* 0x0000df00ff017b82 */ /* 0x000fe20000000800 */
[----:B------:R-:W0:Y:S07]  /*0010*/  S2R R0, SR_TID.Y ;  /* 0x0000000000007919 */ /* 0x000e2e0000002200 */
[----:B------:R-:W1:Y:S01]  /*0020*/  LDC R4, c[0x0][0x360] ;  /* 0x0000d800ff047b82 */ /* 0x000e620000000800 */
[----:B------:R-:W2:Y:S01]  /*0030*/  LDCU.64 UR10, c[0x0][0x3b0] ;  /* 0x00007600ff0a77ac */ /* 0x000ea20008000a00 */
[----:B------:R-:W1:Y:S01]  /*0040*/  S2R R5, SR_TID.X ;  /* 0x0000000000057919 */ /* 0x000e620000002100 */
[----:B------:R-:W3:Y:S01]  /*0050*/  LDCU UR4, c[0x0][0x3b8] ;  /* 0x00007700ff0477ac */ /* 0x000ee20008000800 */
[----:B------:R-:W4:Y:S04]  /*0060*/  S2R R2, SR_TID.Z ;  /* 0x0000000000027919 */ /* 0x000f280000002300 */
[----:B------:R-:W0:Y:S08]  /*0070*/  S2UR UR5, SR_CTAID.Y ;  /* 0x00000000000579c3 */ /* 0x000e300000002600 */
[----:B------:R-:W0:Y:S01]  /*0080*/  LDC R3, c[0x0][0x364] ;  /* 0x0000d900ff037b82 */ /* 0x000e220000000800 */
[----:B--2---:R-:W-:-:S02]  /*0090*/  UIADD3 UR6, UPT, UPT, UR11, -0x1, URZ ;  /* 0xffffffff0b067890 */ /* 0x004fc4000fffe0ff */
[----:B---3--:R-:W-:-:S05]  /*00a0*/  UIADD3 UR4, UPT, UPT, UR4, -0x1, URZ ;  /* 0xffffffff04047890 */ /* 0x008fca000fffe0ff */
[----:B------:R-:W1:Y:S08]  /*00b0*/  S2UR UR7, SR_CTAID.X ;  /* 0x00000000000779c3 */ /* 0x000e700000002500 */
[----:B------:R-:W4:Y:S08]  /*00c0*/  S2UR UR8, SR_CTAID.Z ;  /* 0x00000000000879c3 */ /* 0x000f300000002700 */
[----:B------:R-:W4:Y:S01]  /*00d0*/  LDC R7, c[0x0][0x368] ;  /* 0x0000da00ff077b82 */ /* 0x000f220000000800 */
[----:B0-----:R-:W-:Y:S01]  /*00e0*/  IMAD R3, R3, UR5, R0 ;  /* 0x0000000503037c24 */ /* 0x001fe2000f8e0200 */
[----:B------:R-:W-:-:S04]  /*00f0*/  UIADD3 UR5, UPT, UPT, UR10, -0x1, URZ ;  /* 0xffffffff0a057890 */ /* 0x000fc8000fffe0ff */
[----:B------:R-:W-:Y:S01]  /*0100*/  ISETP.GE.AND P0, PT, R3, UR6, PT ;  /* 0x0000000603007c0c */ /* 0x000fe2000bf06270 */
[----:B-1----:R-:W-:-:S05]  /*0110*/  IMAD R4, R4, UR7, R5 ;  /* 0x0000000704047c24 */ /* 0x002fca000f8e0205 */
[----:B------:R-:W-:Y:S01]  /*0120*/  ISETP.GE.OR P0, PT, R4, UR5, P0 ;  /* 0x0000000504007c0c */ /* 0x000fe20008706670 */
[----:B----4-:R-:W-:-:S05]  /*0130*/  IMAD R7, R7, UR8, R2 ;  /* 0x0000000807077c24 */ /* 0x010fca000f8e0202 */
[----:B------:R-:W-:-:S13]  /*0140*/  ISETP.GE.OR P0, PT, R7, UR4, P0 ;  /* 0x0000000407007c0c */ /* 0x000fda0008706670 */
[----:B------:R-:W-:Y:S05]  /*0150*/  @P0 EXIT ;  /* 0x000000000000094d */ /* 0x000fea0003800000 */
[----:B------:R-:W0:Y:S01]  /*0160*/  LDC R6, c[0x0][0x3c0] ;  /* 0x0000f000ff067b82 */ /* 0x000e220000000800 */
[----:B------:R-:W1:Y:S01]  /*0170*/  LDCU UR6, c[0x0][0x3bc] ;  /* 0x00007780ff0677ac */ /* 0x000e620008000800 */
[----:B------:R-:W-:Y:S02]  /*0180*/  IMAD R4, R3, UR10, R4 ;  /* 0x0000000a03047c24 */ /* 0x000fe4000f8e0204 */
[----:B------:R-:W-:Y:S01]  /*0190*/  IMAD R7, R7, UR10, RZ ;  /* 0x0000000a07077c24 */ /* 0x000fe2000f8e02ff */
        /* <DEDUP_REMOVED lines=12> */
[----:B------:R-:W-:Y:S05]  /*0260*/  CALL.REL.NOINC `($__internal_1_$__cuda_sm3x_div_rn_noftz_f32_slowpath) ;  /* 0x0000000000cc7944 */ /* 0x000fea0003c00000 */
.L_x_14:
[----:B------:R-:W0:Y:S08]  /*0270*/  LDC.64 R2, c[0x0][0x3b0] ;  /* 0x0000ec00ff027b82 */ /* 0x000e300000000a00 */
[----:B------:R-:W1:Y:S08]  /*0280*/  LDC.64 R12, c[0x0][0x3a8] ;  /* 0x0000ea00ff0c7b82 */ /* 0x000e700000000a00 */
[----:B------:R-:W2:Y:S08]  /*0290*/  LDC.64 R8, c[0x0][0x3a0] ;  /* 0x0000e800ff087b82 */ /* 0x000eb00000000a00 */
[----:B------:R-:W3:Y:S01]  /*02a0*/  LDC.64 R10, c[0x0][0x380] ;  /* 0x0000e000ff0a7b82 */ /* 0x000ee20000000a00 */
[----:B0-----:R-:W-:Y:S01]  /*02b0*/  IADD3 R7, PT, PT, R7, R2, RZ ;  /* 0x0000000207077210 */ /* 0x001fe20007ffe0ff */
[----:B------:R-:W-:-:S04]  /*02c0*/  IMAD.IADD R17, R5, 0x1, R2 ;  /* 0x0000000105117824 */ /* 0x000fc800078e0202 */
[----:B------:R-:W-:Y:S02]  /*02d0*/  IMAD R3, R7, R3, R4 ;  /* 0x0000000307037224 */ /* 0x000fe400078e0204 */
[----:B-1----:R-:W-:-:S04]  /*02e0*/  IMAD.WIDE R16, R17, 0x4, R12 ;  /* 0x0000000411107825 */ /* 0x002fc800078e020c */
[----:B------:R-:W-:Y:S02]  /*02f0*/  IMAD.WIDE R6, R5, 0x4, R12 ;  /* 0x0000000405067825 */ /* 0x000fe400078e020c */
[----:B------:R-:W4:Y:S01]  /*0300*/  LDG.E R16, desc[UR4][R16.64] ;  /* 0x0000000410107981 */ /* 0x000f22000c1e1900 */
[----:B------:R-:W0:Y:S01]  /*0310*/  LDC.64 R12, c[0x0][0x398] ;  /* 0x0000e600ff0c7b82 */ /* 0x000e220000000a00 */
[--C-:B--2---:R-:W-:Y:S02]  /*0320*/  IMAD.WIDE R18, R3, 0x4, R8.reuse ;  /* 0x0000000403127825 */ /* 0x104fe400078e0208 */
[----:B------:R-:W4:Y:S02]  /*0330*/  LDG.E R15, desc[UR4][R6.64] ;  /* 0x00000004060f7981 */ /* 0x000f24000c1e1900 */
[C---:B------:R-:W-:Y:S02]  /*0340*/  IMAD.WIDE R8, R5.reuse, 0x4, R8 ;  /* 0x0000000405087825 */ /* 0x040fe400078e0208 */
[----:B------:R-:W2:Y:S02]  /*0350*/  LDG.E R19, desc[UR4][R18.64] ;  /* 0x0000000412137981 */ /* 0x000ea4000c1e1900 */
[----:B---3--:R-:W-:-:S02]  /*0360*/  IMAD.WIDE R10, R5, 0x4, R10 ;  /* 0x00000004050a7825 */ /* 0x008fc400078e020a */
[----:B------:R-:W3:Y:S04]  /*0370*/  LDG.E R21, desc[UR4][R8.64] ;  /* 0x0000000408157981 */ /* 0x000ee8000c1e1900 */
[----:B------:R-:W5:Y:S01]  /*0380*/  LDG.E R20, desc[UR4][R10.64] ;  /* 0x000000040a147981 */ /* 0x000f62000c1e1900 */
[----:B----4-:R-:W-:Y:S02]  /*0390*/  FADD R4, R16, -R15 ;  /* 0x8000000f10047221 */ /* 0x010fe40000000000 */
[----:B------:R-:W1:Y:S02]  /*03a0*/  LDC.64 R14, c[0x0][0x388] ;  /* 0x0000e200ff0e7b82 */ /* 0x000e640000000a00 */
[----:B--2---:R-:W-:-:S04]  /*03b0*/  FADD R4, R4, -R19 ;  /* 0x8000001304047221 */ /* 0x004fc80000000000 */
[----:B---3--:R-:W-:Y:S02]  /*03c0*/  FADD R21, R4, R21 ;  /* 0x0000001504157221 */ /* 0x008fe40000000000 */
[----:B------:R-:W2:Y:S02]  /*03d0*/  LDC.64 R16, c[0x0][0x390] ;  /* 0x0000e400ff107b82 */ /* 0x000ea40000000a00 */
[----:B-----5:R-:W-:Y:S01]  /*03e0*/  FFMA R23, R21, -R0, R20 ;  /* 0x8000000015177223 */ /* 0x020fe20000000014 */
[----:B0-----:R-:W-:-:S04]  /*03f0*/  IMAD.WIDE R20, R3, 0x4, R12 ;  /* 0x0000000403147825 */ /* 0x001fc800078e020c */
[C---:B------:R-:W-:Y:S01]  /*0400*/  IMAD.WIDE R12, R5.reuse, 0x4, R12 ;  /* 0x00000004050c7825 */ /* 0x040fe200078e020c */
[----:B------:R0:W-:Y:S04]  /*0410*/  STG.E desc[UR4][R10.64], R23 ;  /* 0x000000170a007986 */ /* 0x0001e8000c101904 */
[----:B------:R-:W3:Y:S04]  /*0420*/  LDG.E R20, desc[UR4][R20.64] ;  /* 0x0000000414147981 */ /* 0x000ee8000c1e1900 */
[----:B------:R-:W3:Y:S01]  /*0430*/  LDG.E R3, desc[UR4][R12.64] ;  /* 0x000000040c037981 */ /* 0x000ee2000c1e1900 */
[----:B-1----:R-:W-:-:S03]  /*0440*/  IMAD.WIDE R14, R5, 0x4, R14 ;  /* 0x00000004050e7825 */ /* 0x002fc600078e020e */
[----:B------:R-:W4:Y:S04]  /*0450*/  LDG.E R4, desc[UR4][R6.64+0x4] ;  /* 0x0000040406047981 */ /* 0x000f28000c1e1900 */
[----:B------:R-:W5:Y:S04]  /*0460*/  LDG.E R18, desc[UR4][R6.64] ;  /* 0x0000000406127981 */ /* 0x000f68000c1e1900 */
[----:B------:R-:W0:Y:S01]  /*0470*/  LDG.E R22, desc[UR4][R14.64] ;  /* 0x000000040e167981 */ /* 0x000e22000c1e1900 */
[----:B--2---:R-:W-:-:S04]  /*0480*/  IMAD.WIDE R16, R5, 0x4, R16 ;  /* 0x0000000405107825 */ /* 0x004fc800078e0210 */
[----:B---3--:R-:W-:-:S04]  /*0490*/  FADD R3, R20, -R3 ;  /* 0x8000000314037221 */ /* 0x008fc80000000000 */
[----:B----4-:R-:W-:-:S04]  /*04a0*/  FADD R3, R3, -R4 ;  /* 0x8000000403037221 */ /* 0x010fc80000000000 */
[----:B-----5:R-:W-:-:S04]  /*04b0*/  FADD R3, R3, R18 ;  /* 0x0000001203037221 */ /* 0x020fc80000000000 */
[----:B0-----:R-:W-:Y:S01]  /*04c0*/  FFMA R11, R3, -R0, R22 ;  /* 0x80000000030b7223 */ /* 0x001fe20000000016 */
[----:B------:R-:W-:-:S04]  /*04d0*/  IMAD.WIDE R2, R2, 0x4, R12 ;  /* 0x0000000402027825 */ /* 0x000fc800078e020c */
[----:B------:R-:W-:Y:S04]  /*04e0*/  STG.E desc[UR4][R14.64], R11 ;  /* 0x0000000b0e007986 */ /* 0x000fe8000c101904 */
[----:B------:R-:W2:Y:S04]  /*04f0*/  LDG.E R4, desc[UR4][R8.64+0x4] ;  /* 0x0000040408047981 */ /* 0x000ea8000c1e1900 */
[----:B------:R-:W2:Y:S04]  /*0500*/  LDG.E R19, desc[UR4][R8.64] ;  /* 0x0000000408137981 */ /* 0x000ea8000c1e1900 */
[----:B------:R-:W3:Y:S04]  /*0510*/  LDG.E R3, desc[UR4][R2.64] ;  /* 0x0000000402037981 */ /* 0x000ee8000c1e1900 */
[----:B------:R-:W4:Y:S04]  /*0520*/  LDG.E R13, desc[UR4][R12.64] ;  /* 0x000000040c0d7981 */ /* 0x000f28000c1e1900 */
[----:B------:R-:W5:Y:S01]  /*0530*/  LDG.E R6, desc[UR4][R16.64] ;  /* 0x0000000410067981 */ /* 0x000f62000c1e1900 */
[----:B--2---:R-:W-:-:S04]  /*0540*/  FADD R4, R4, -R19 ;  /* 0x8000001304047221 */ /* 0x004fc80000000000 */
[----:B---3--:R-:W-:-:S04]  /*0550*/  FADD R4, R4, -R3 ;  /* 0x8000000304047221 */ /* 0x008fc80000000000 */
[----:B----4-:R-:W-:-:S04]  /*0560*/  FADD R5, R4, R13 ;  /* 0x0000000d04057221 */ /* 0x010fc80000000000 */
[----:B-----5:R-:W-:-:S05]  /*0570*/  FFMA R5, R5, -R0, R6 ;  /* 0x8000000005057223 */ /* 0x020fca0000000006 */
[----:B------:R-:W-:Y:S01]  /*0580*/  STG.E desc[UR4][R16.64], R5 ;  /* 0x0000000510007986 */ /* 0x000fe2000c101904 */
[----:B------:R-:W-:Y:S05]  /*0590*/  EXIT ;  /* 0x000000000000794d */ /* 0x000fea0003800000 */
        .weak           $__internal_1_$__cuda_sm3x_div_rn_noftz_f32_slowpath
        .type           $__internal_1_$__cuda_sm3x_div_rn_noftz_f32_slowpath,@function
        .size           $__internal_1_$__cuda_sm3x_div_rn_noftz_f32_slowpath,(.L_x_25 - $__internal_1_$__cuda_sm3x_div_rn_noftz_f32_slowpath)
$__internal_1_$__cuda_sm3x_div_rn_noftz_f32_slowpath:
        /* <DEDUP_REMOVED lines=37> */
.L_x_15:
        /* <DEDUP_REMOVED lines=50> */
.L_x_21:
[----:B------:R-:W-:-:S04]  /*0b10*/  LOP3.LUT R0, R0, 0x80000000, RZ, 0xc0, !PT ;  /* 0x8000000000007812 */ /* 0x000fc800078ec0ff */
[----:B------:R-:W-:Y:S01]  /*0b20*/  LOP3.LUT R0, R0, 0x7f800000, RZ, 0xfc, !PT ;  /* 0x7f80000000007812 */ /* 0x000fe200078efcff */
[----:B------:R-:W-:Y:S06]  /*0b30*/  BRA `(.L_x_22) ;  /* 0x0000000000287947 */ /* 0x000fec0003800000 */
.L_x_20:
[----:B------:R-:W-:Y:S01]  /*0b40*/  IMAD R0, R6, 0x800000, R0 ;  /* 0x0080000006007824 */ /* 0x000fe200078e0200 */
[----:B------:R-:W-:Y:S06]  /*0b50*/  BRA `(.L_x_22) ;  /* 0x0000000000207947 */ /* 0x000fec0003800000 */
.L_x_19:
[----:B------:R-:W-:-:S04]  /*0b60*/  LOP3.LUT R0, R10, 0x80000000, R9, 0x48, !PT ;  /* 0x800000000a007812 */ /* 0x000fc800078e4809 */
[----:B------:R-:W-:Y:S01]  /*0b70*/  LOP3.LUT R0, R0, 0x7f800000, RZ, 0xfc, !PT ;  /* 0x7f80000000007812 */ /* 0x000fe200078efcff */
[----:B------:R-:W-:Y:S06]  /*0b80*/  BRA `(.L_x_22) ;  /* 0x0000000000147947 */ /* 0x000fec0003800000 */
.L_x_18:
[----:B------:R-:W-:Y:S01]  /*0b90*/  LOP3.LUT R0, R10, 0x80000000, R9, 0x48, !PT ;  /* 0x800000000a007812 */ /* 0x000fe200078e4809 */
[----:B------:R-:W-:Y:S06]  /*0ba0*/  BRA `(.L_x_22) ;  /* 0x00000000000c7947 */ /* 0x000fec0003800000 */
.L_x_17:
[----:B------:R-:W1:Y:S01]  /*0bb0*/  MUFU.RSQ R0, -QNAN ;  /* 0xffc0000000007908 */ /* 0x000e620000001400 */
[----:B------:R-:W-:Y:S05]  /*0bc0*/  BRA `(.L_x_22) ;  /* 0x0000000000047947 */ /* 0x000fea0003800000 */
.L_x_16:
[----:B------:R-:W-:-:S07]  /*0bd0*/  FADD.FTZ R0, R0, R3 ;  /* 0x0000000300007221 */ /* 0x000fce0000010000 */
.L_x_22:
[----:B------:R-:W-:-:S04]  /*0be0*/  HFMA2 R3, -RZ, RZ, 0, 0 ;  /* 0x00000000ff037431 */ /* 0x000fc800000001ff */
[----:B01----:R-:W-:Y:S05]  /*0bf0*/  RET.REL.NODEC R2 `(_Z8update_hPfS_S_PKfS1_S1_iiiff) ;  /* 0xfffffff402007950 */ /* 0x003fea0003c3ffff */
.L_x_23:
        /* <DEDUP_REMOVED lines=16> */
.L_x_25:


//--------------------- .nv.global.init           --------------------------
	.section	.nv.global.init,"aw",@progbits
	.align	4
.nv.global.init:
	.type		__cudart_i2opi_f,@object
	.size		__cudart_i2opi_f,(.L_0 - __cudart_i2opi_f)
__cudart_i2opi_f:
        /*0000*/ 	.byte	0x41, 0x90, 0x43, 0x3c, 0x99, 0x95, 0x62, 0xdb, 0xc0, 0xdd, 0x34, 0xf5, 0xd1, 0x57, 0x27, 0xfc
        /*0010*/ 	.byte	0x29, 0x15, 0x44, 0x4e, 0x6e, 0x83, 0xf9, 0xa2
.L_0:


//--------------------- .nv.shared.reserved.0     --------------------------
	.section	.nv.shared.reserved.0,"aw",@nobits
	.weak		__nv_reservedSMEM_offset_0_alias
	.size		__nv_reservedSMEM_offset_0_alias, 0, 64
	.other		__nv_reservedSMEM_offset_0_alias,@"STO_CUDA_RESERVED_SHARED STV_DEFAULT"
__nv_reservedSMEM_offset_0_alias:
	.zero		0
	.zero		64


//--------------------- .nv.constant0._Z13inject_sourcePfiiif --------------------------
	.section	.nv.constant0._Z13inject_sourcePfiiif,"a",@progbits
	.sectionflags	@""
	.align	4
.nv.constant0._Z13inject_sourcePfiiif:
	.zero		920


//--------------------- .nv.constant0._Z8update_ePfS_S_PKfS1_S1_iiiff --------------------------
	.section	.nv.constant0._Z8update_ePfS_S_PKfS1_S1_iiiff,"a",@progbits
	.sectionflags	@""
	.align	4
.nv.constant0._Z8update_ePfS_S_PKfS1_S1_iiiff:
	.zero		964


//--------------------- .nv.constant0._Z8update_hPfS_S_PKfS1_S1_iiiff --------------------------
	.section	.nv.constant0._Z8update_hPfS_S_PKfS1_S1_iiiff,"a",@progbits
	.sectionflags	@""
	.align	4
.nv.constant0._Z8update_hPfS_S_PKfS1_S1_iiiff:
	.zero		964


//--------------------- SYMBOLS --------------------------

	.type		.nv.reservedSmem.offset0,@object
	.size		.nv.reservedSmem.offset0,0x4
